//
// Generated by NVIDIA NVVM Compiler
//
// Compiler Build ID: CL-36424714
// Cuda compilation tools, release 13.0, V13.0.88
// Based on NVVM 20.0.0
//

.version 9.0
.target sm_100
.address_size 64

	// .globl	_Z12wmma_exampleP6__halfS0_Pfiiiff
// _ZZ8fp16gemmP6__halfS0_PfiiiffE4sh_A has been demoted
// _ZZ8fp16gemmP6__halfS0_PfiiiffE4sh_B has been demoted

.visible .entry _Z12wmma_exampleP6__halfS0_Pfiiiff(
	.param .u64 .ptr .align 1 _Z12wmma_exampleP6__halfS0_Pfiiiff_param_0,
	.param .u64 .ptr .align 1 _Z12wmma_exampleP6__halfS0_Pfiiiff_param_1,
	.param .u64 .ptr .align 1 _Z12wmma_exampleP6__halfS0_Pfiiiff_param_2,
	.param .u32 _Z12wmma_exampleP6__halfS0_Pfiiiff_param_3,
	.param .u32 _Z12wmma_exampleP6__halfS0_Pfiiiff_param_4,
	.param .u32 _Z12wmma_exampleP6__halfS0_Pfiiiff_param_5,
	.param .f32 _Z12wmma_exampleP6__halfS0_Pfiiiff_param_6,
	.param .f32 _Z12wmma_exampleP6__halfS0_Pfiiiff_param_7
)
{
	.reg .pred 	%p<17>;
	.reg .b32 	%r<147>;
	.reg .b32 	%f<232>;
	.reg .b64 	%rd<43>;

	ld.param.u64 	%rd6, [_Z12wmma_exampleP6__halfS0_Pfiiiff_param_0];
	ld.param.u64 	%rd7, [_Z12wmma_exampleP6__halfS0_Pfiiiff_param_1];
	ld.param.u32 	%r38, [_Z12wmma_exampleP6__halfS0_Pfiiiff_param_3];
	ld.param.u32 	%r39, [_Z12wmma_exampleP6__halfS0_Pfiiiff_param_4];
	ld.param.u32 	%r40, [_Z12wmma_exampleP6__halfS0_Pfiiiff_param_5];
	ld.param.f32 	%f121, [_Z12wmma_exampleP6__halfS0_Pfiiiff_param_6];
	cvta.to.global.u64 	%rd1, %rd7;
	cvta.to.global.u64 	%rd2, %rd6;
	mov.u32 	%r41, %ctaid.x;
	mov.u32 	%r42, %ntid.x;
	mov.u32 	%r43, %tid.x;
	mad.lo.s32 	%r44, %r41, %r42, %r43;
	shr.u32 	%r1, %r44, 5;
	mov.u32 	%r45, %ctaid.y;
	mov.u32 	%r46, %ntid.y;
	mov.u32 	%r47, %tid.y;
	mad.lo.s32 	%r2, %r45, %r46, %r47;
	setp.lt.s32 	%p2, %r40, 1;
	mov.f32 	%f167, 0f00000000;
	mov.f32 	%f166, %f167;
	mov.f32 	%f165, %f167;
	mov.f32 	%f164, %f167;
	mov.f32 	%f163, %f167;
	mov.f32 	%f162, %f167;
	mov.f32 	%f161, %f167;
	mov.f32 	%f160, %f167;
	@%p2 bra 	$L__BB0_17;
	shl.b32 	%r49, %r1, 4;
	shl.b32 	%r50, %r2, 4;
	setp.lt.s32 	%p3, %r49, %r38;
	setp.lt.s32 	%p4, %r50, %r39;
	and.pred  	%p1, %p3, %p4;
	cvt.u64.u32 	%rd3, %r49;
	mul.lo.s32 	%r3, %r40, %r50;
	add.s32 	%r51, %r40, -1;
	shr.u32 	%r52, %r51, 4;
	add.s32 	%r4, %r52, 1;
	and.b32  	%r5, %r4, 3;
	setp.lt.u32 	%p5, %r40, 49;
	mov.b32 	%r143, 0;
	mov.f32 	%f160, 0f00000000;
	mov.f32 	%f161, %f160;
	mov.f32 	%f162, %f160;
	mov.f32 	%f163, %f160;
	mov.f32 	%f164, %f160;
	mov.f32 	%f165, %f160;
	mov.f32 	%f166, %f160;
	mov.f32 	%f167, %f160;
	@%p5 bra 	$L__BB0_12;
	mul.lo.s32 	%r140, %r38, 48;
	shl.b32 	%r7, %r38, 6;
	shl.b32 	%r139, %r38, 5;
	shl.b32 	%r138, %r38, 4;
	and.b32  	%r54, %r4, 536870908;
	neg.s32 	%r136, %r54;
	mov.f32 	%f160, 0f00000000;
	mov.b32 	%r137, 0;
	not.pred 	%p6, %p1;
	mov.u32 	%r141, %r3;
	mov.u32 	%r143, %r137;
$L__BB0_3:
	@%p6 bra 	$L__BB0_5;
	cvt.s64.s32 	%rd8, %r137;
	add.s64 	%rd9, %rd8, %rd3;
	shl.b64 	%rd10, %rd9, 1;
	add.s64 	%rd11, %rd2, %rd10;
	wmma.load.a.sync.aligned.col.m16n16k16.global.f16 	{%r55, %r56, %r57, %r58, %r59, %r60, %r61, %r62}, [%rd11], %r38;
	mul.wide.u32 	%rd12, %r141, 2;
	add.s64 	%rd13, %rd1, %rd12;
	wmma.load.b.sync.aligned.col.m16n16k16.global.f16 	{%r63, %r64, %r65, %r66, %r67, %r68, %r69, %r70}, [%rd13], %r40;
	wmma.mma.sync.aligned.col.col.m16n16k16.f32.f32 {%f167, %f166, %f165, %f164, %f163, %f162, %f161, %f160}, {%r55, %r56, %r57, %r58, %r59, %r60, %r61, %r62}, {%r63, %r64, %r65, %r66, %r67, %r68, %r69, %r70}, {%f167, %f166, %f165, %f164, %f163, %f162, %f161, %f160};
$L__BB0_5:
	mul.wide.u32 	%rd14, %r141, 2;
	add.s64 	%rd4, %rd1, %rd14;
	@%p6 bra 	$L__BB0_7;
	cvt.s64.s32 	%rd15, %r138;
	add.s64 	%rd16, %rd15, %rd3;
	shl.b64 	%rd17, %rd16, 1;
	add.s64 	%rd18, %rd2, %rd17;
	wmma.load.a.sync.aligned.col.m16n16k16.global.f16 	{%r71, %r72, %r73, %r74, %r75, %r76, %r77, %r78}, [%rd18], %r38;
	add.s64 	%rd19, %rd4, 32;
	wmma.load.b.sync.aligned.col.m16n16k16.global.f16 	{%r79, %r80, %r81, %r82, %r83, %r84, %r85, %r86}, [%rd19], %r40;
	wmma.mma.sync.aligned.col.col.m16n16k16.f32.f32 {%f167, %f166, %f165, %f164, %f163, %f162, %f161, %f160}, {%r71, %r72, %r73, %r74, %r75, %r76, %r77, %r78}, {%r79, %r80, %r81, %r82, %r83, %r84, %r85, %r86}, {%f167, %f166, %f165, %f164, %f163, %f162, %f161, %f160};
$L__BB0_7:
	@%p6 bra 	$L__BB0_9;
	cvt.s64.s32 	%rd20, %r139;
	add.s64 	%rd21, %rd20, %rd3;
	shl.b64 	%rd22, %rd21, 1;
	add.s64 	%rd23, %rd2, %rd22;
	wmma.load.a.sync.aligned.col.m16n16k16.global.f16 	{%r87, %r88, %r89, %r90, %r91, %r92, %r93, %r94}, [%rd23], %r38;
	add.s64 	%rd24, %rd4, 64;
	wmma.load.b.sync.aligned.col.m16n16k16.global.f16 	{%r95, %r96, %r97, %r98, %r99, %r100, %r101, %r102}, [%rd24], %r40;
	wmma.mma.sync.aligned.col.col.m16n16k16.f32.f32 {%f167, %f166, %f165, %f164, %f163, %f162, %f161, %f160}, {%r87, %r88, %r89, %r90, %r91, %r92, %r93, %r94}, {%r95, %r96, %r97, %r98, %r99, %r100, %r101, %r102}, {%f167, %f166, %f165, %f164, %f163, %f162, %f161, %f160};
$L__BB0_9:
	@%p6 bra 	$L__BB0_11;
	cvt.s64.s32 	%rd25, %r140;
	add.s64 	%rd26, %rd25, %rd3;
	shl.b64 	%rd27, %rd26, 1;
	add.s64 	%rd28, %rd2, %rd27;
	wmma.load.a.sync.aligned.col.m16n16k16.global.f16 	{%r103, %r104, %r105, %r106, %r107, %r108, %r109, %r110}, [%rd28], %r38;
	add.s64 	%rd29, %rd4, 96;
	wmma.load.b.sync.aligned.col.m16n16k16.global.f16 	{%r111, %r112, %r113, %r114, %r115, %r116, %r117, %r118}, [%rd29], %r40;
	wmma.mma.sync.aligned.col.col.m16n16k16.f32.f32 {%f167, %f166, %f165, %f164, %f163, %f162, %f161, %f160}, {%r103, %r104, %r105, %r106, %r107, %r108, %r109, %r110}, {%r111, %r112, %r113, %r114, %r115, %r116, %r117, %r118}, {%f167, %f166, %f165, %f164, %f163, %f162, %f161, %f160};
$L__BB0_11:
	add.s32 	%r143, %r143, 64;
	add.s32 	%r141, %r141, 64;
	add.s32 	%r140, %r140, %r7;
	add.s32 	%r139, %r139, %r7;
	add.s32 	%r138, %r138, %r7;
	add.s32 	%r137, %r137, %r7;
	add.s32 	%r136, %r136, 4;
	setp.ne.s32 	%p10, %r136, 0;
	@%p10 bra 	$L__BB0_3;
$L__BB0_12:
	setp.eq.s32 	%p11, %r5, 0;
	@%p11 bra 	$L__BB0_17;
	add.s32 	%r146, %r143, %r3;
	mul.lo.s32 	%r145, %r143, %r38;
	shl.b32 	%r28, %r38, 4;
	neg.s32 	%r144, %r5;
	not.pred 	%p12, %p1;
$L__BB0_14:
	.pragma "nounroll";
	@%p12 bra 	$L__BB0_16;
	cvt.s64.s32 	%rd30, %r145;
	add.s64 	%rd31, %rd30, %rd3;
	shl.b64 	%rd32, %rd31, 1;
	add.s64 	%rd33, %rd2, %rd32;
	wmma.load.a.sync.aligned.col.m16n16k16.global.f16 	{%r119, %r120, %r121, %r122, %r123, %r124, %r125, %r126}, [%rd33], %r38;
	mul.wide.u32 	%rd34, %r146, 2;
	add.s64 	%rd35, %rd1, %rd34;
	wmma.load.b.sync.aligned.col.m16n16k16.global.f16 	{%r127, %r128, %r129, %r130, %r131, %r132, %r133, %r134}, [%rd35], %r40;
	wmma.mma.sync.aligned.col.col.m16n16k16.f32.f32 {%f167, %f166, %f165, %f164, %f163, %f162, %f161, %f160}, {%r119, %r120, %r121, %r122, %r123, %r124, %r125, %r126}, {%r127, %r128, %r129, %r130, %r131, %r132, %r133, %r134}, {%f167, %f166, %f165, %f164, %f163, %f162, %f161, %f160};
$L__BB0_16:
	add.s32 	%r146, %r146, 16;
	add.s32 	%r145, %r145, %r28;
	add.s32 	%r144, %r144, 1;
	setp.ne.s32 	%p13, %r144, 0;
	@%p13 bra 	$L__BB0_14;
$L__BB0_17:
	shl.b32 	%r36, %r1, 4;
	shl.b32 	%r37, %r2, 4;
	setp.ge.s32 	%p14, %r36, %r38;
	setp.ge.s32 	%p15, %r37, %r39;
	or.pred  	%p16, %p14, %p15;
	@%p16 bra 	$L__BB0_19;
	ld.param.f32 	%f151, [_Z12wmma_exampleP6__halfS0_Pfiiiff_param_7];
	ld.param.u64 	%rd42, [_Z12wmma_exampleP6__halfS0_Pfiiiff_param_2];
	cvt.u64.u32 	%rd36, %r36;
	mul.lo.s32 	%r135, %r38, %r37;
	cvt.u64.u32 	%rd37, %r135;
	add.s64 	%rd38, %rd37, %rd36;
	cvta.to.global.u64 	%rd39, %rd42;
	shl.b64 	%rd40, %rd38, 2;
	add.s64 	%rd41, %rd39, %rd40;
	wmma.load.c.sync.aligned.col.m16n16k16.global.f32 	{%f127, %f128, %f129, %f130, %f131, %f132, %f133, %f134}, [%rd41], %r38;
	mul.f32 	%f135, %f151, %f127;
	fma.rn.f32 	%f136, %f121, %f167, %f135;
	mul.f32 	%f137, %f151, %f128;
	fma.rn.f32 	%f138, %f121, %f166, %f137;
	mul.f32 	%f139, %f151, %f129;
	fma.rn.f32 	%f140, %f121, %f165, %f139;
	mul.f32 	%f141, %f151, %f130;
	fma.rn.f32 	%f142, %f121, %f164, %f141;
	mul.f32 	%f143, %f151, %f131;
	fma.rn.f32 	%f144, %f121, %f163, %f143;
	mul.f32 	%f145, %f151, %f132;
	fma.rn.f32 	%f146, %f121, %f162, %f145;
	mul.f32 	%f147, %f151, %f133;
	fma.rn.f32 	%f148, %f121, %f161, %f147;
	mul.f32 	%f149, %f151, %f134;
	fma.rn.f32 	%f150, %f121, %f160, %f149;
	wmma.store.d.sync.aligned.col.m16n16k16.global.f32 	[%rd41], {%f136, %f138, %f140, %f142, %f144, %f146, %f148, %f150}, %r38;
$L__BB0_19:
	ret;

}
	// .globl	_Z8fp16gemmP6__halfS0_Pfiiiff
.visible .entry _Z8fp16gemmP6__halfS0_Pfiiiff(
	.param .u64 .ptr .align 1 _Z8fp16gemmP6__halfS0_Pfiiiff_param_0,
	.param .u64 .ptr .align 1 _Z8fp16gemmP6__halfS0_Pfiiiff_param_1,
	.param .u64 .ptr .align 1 _Z8fp16gemmP6__halfS0_Pfiiiff_param_2,
	.param .u32 _Z8fp16gemmP6__halfS0_Pfiiiff_param_3,
	.param .u32 _Z8fp16gemmP6__halfS0_Pfiiiff_param_4,
	.param .u32 _Z8fp16gemmP6__halfS0_Pfiiiff_param_5,
	.param .f32 _Z8fp16gemmP6__halfS0_Pfiiiff_param_6,
	.param .f32 _Z8fp16gemmP6__halfS0_Pfiiiff_param_7
)
{
	.reg .pred 	%p<4>;
	.reg .b16 	%rs<133>;
	.reg .b32 	%r<58>;
	.reg .b32 	%f<85>;
	.reg .b64 	%rd<40>;
	// demoted variable
	.shared .align 2 .b8 _ZZ8fp16gemmP6__halfS0_PfiiiffE4sh_A[1024];
	// demoted variable
	.shared .align 2 .b8 _ZZ8fp16gemmP6__halfS0_PfiiiffE4sh_B[1024];
	ld.param.u64 	%rd10, [_Z8fp16gemmP6__halfS0_Pfiiiff_param_0];
	ld.param.u64 	%rd11, [_Z8fp16gemmP6__halfS0_Pfiiiff_param_1];
	ld.param.u64 	%rd12, [_Z8fp16gemmP6__halfS0_Pfiiiff_param_2];
	ld.param.u32 	%r10, [_Z8fp16gemmP6__halfS0_Pfiiiff_param_3];
	ld.param.u32 	%r11, [_Z8fp16gemmP6__halfS0_Pfiiiff_param_5];
	cvta.to.global.u64 	%rd13, %rd11;
	cvta.to.global.u64 	%rd14, %rd10;
	cvta.to.global.u64 	%rd15, %rd12;
	mov.u32 	%r12, %tid.x;
	shr.u32 	%r1, %r12, 3;
	and.b32  	%r13, %r12, 31;
	shr.u32 	%r14, %r12, 5;
	mov.u32 	%r15, %ctaid.y;
	shl.b32 	%r16, %r15, 5;
	mov.u32 	%r17, %ctaid.x;
	shl.b32 	%r18, %r17, 5;
	mul.lo.s32 	%r19, %r10, %r16;
	cvt.s64.s32 	%rd16, %r19;
	cvt.s64.s32 	%rd17, %r18;
	shl.b32 	%r20, %r12, 2;
	and.b32  	%r2, %r20, 28;
	cvt.u64.u32 	%rd18, %r2;
	mul.lo.s32 	%r21, %r10, %r1;
	cvt.s64.s32 	%rd19, %r21;
	or.b64  	%rd20, %rd18, %rd17;
	add.s64 	%rd21, %rd20, %rd16;
	add.s64 	%rd22, %rd21, %rd19;
	shl.b64 	%rd23, %rd22, 2;
	add.s64 	%rd1, %rd15, %rd23;
	ld.global.v4.f32 	{%f81, %f82, %f83, %f84}, [%rd1];
	cvt.u64.u32 	%rd24, %r13;
	or.b64  	%rd25, %rd17, %rd24;
	mul.lo.s32 	%r22, %r10, %r14;
	cvt.s64.s32 	%rd26, %r22;
	add.s64 	%rd27, %rd25, %rd26;
	shl.b64 	%rd28, %rd27, 1;
	add.s64 	%rd38, %rd14, %rd28;
	shl.b32 	%r23, %r12, 1;
	mov.u32 	%r24, _ZZ8fp16gemmP6__halfS0_PfiiiffE4sh_A;
	add.s32 	%r3, %r24, %r23;
	ld.global.u16 	%rs1, [%rd38];
	st.shared.u16 	[%r3], %rs1;
	mul.lo.s32 	%r25, %r11, %r16;
	cvt.s64.s32 	%rd29, %r25;
	cvt.u64.u32 	%rd30, %r14;
	or.b64  	%rd31, %rd29, %rd30;
	mul.lo.s32 	%r26, %r11, %r13;
	cvt.s64.s32 	%rd32, %r26;
	add.s64 	%rd33, %rd31, %rd32;
	shl.b64 	%rd34, %rd33, 1;
	add.s64 	%rd39, %rd13, %rd34;
	mov.u32 	%r27, _ZZ8fp16gemmP6__halfS0_PfiiiffE4sh_B;
	add.s32 	%r4, %r27, %r23;
	ld.global.u16 	%rs2, [%rd39];
	st.shared.u16 	[%r4], %rs2;
	setp.lt.s32 	%p1, %r11, 1;
	@%p1 bra 	$L__BB1_5;
	shl.b32 	%r5, %r10, 3;
	mov.b32 	%r56, 0;
	mov.u32 	%r57, %r56;
$L__BB1_2:
	bar.sync 	0;
	add.s32 	%r29, %r57, %r2;
	add.s32 	%r30, %r57, %r1;
	shl.b32 	%r31, %r29, 1;
	add.s32 	%r33, %r24, %r31;
	shl.b32 	%r34, %r30, 1;
	add.s32 	%r36, %r27, %r34;
	ld.shared.u16 	%rs5, [%r36];
	ld.shared.u32 	%r37, [%r33];
	mov.b32 	{%rs4, %rs8}, %r37;
	// begin inline asm
	{mul.f16 %rs3,%rs4,%rs5;
}
	// end inline asm
	// begin inline asm
	{  cvt.f32.f16 %f17, %rs3;}

	// end inline asm
	add.f32 	%f49, %f81, %f17;
	// begin inline asm
	{mul.f16 %rs7,%rs8,%rs5;
}
	// end inline asm
	// begin inline asm
	{  cvt.f32.f16 %f18, %rs7;}

	// end inline asm
	add.f32 	%f50, %f82, %f18;
	ld.shared.u32 	%r38, [%r33+4];
	mov.b32 	{%rs12, %rs16}, %r38;
	// begin inline asm
	{mul.f16 %rs11,%rs12,%rs5;
}
	// end inline asm
	// begin inline asm
	{  cvt.f32.f16 %f19, %rs11;}

	// end inline asm
	add.f32 	%f51, %f83, %f19;
	// begin inline asm
	{mul.f16 %rs15,%rs16,%rs5;
}
	// end inline asm
	// begin inline asm
	{  cvt.f32.f16 %f20, %rs15;}

	// end inline asm
	add.f32 	%f52, %f84, %f20;
	ld.shared.u16 	%rs21, [%r36+64];
	ld.shared.u32 	%r39, [%r33+64];
	mov.b32 	{%rs20, %rs24}, %r39;
	// begin inline asm
	{mul.f16 %rs19,%rs20,%rs21;
}
	// end inline asm
	// begin inline asm
	{  cvt.f32.f16 %f21, %rs19;}

	// end inline asm
	add.f32 	%f53, %f49, %f21;
	// begin inline asm
	{mul.f16 %rs23,%rs24,%rs21;
}
	// end inline asm
	// begin inline asm
	{  cvt.f32.f16 %f22, %rs23;}

	// end inline asm
	add.f32 	%f54, %f50, %f22;
	ld.shared.u32 	%r40, [%r33+68];
	mov.b32 	{%rs28, %rs32}, %r40;
	// begin inline asm
	{mul.f16 %rs27,%rs28,%rs21;
}
	// end inline asm
	// begin inline asm
	{  cvt.f32.f16 %f23, %rs27;}

	// end inline asm
	add.f32 	%f55, %f51, %f23;
	// begin inline asm
	{mul.f16 %rs31,%rs32,%rs21;
}
	// end inline asm
	// begin inline asm
	{  cvt.f32.f16 %f24, %rs31;}

	// end inline asm
	add.f32 	%f56, %f52, %f24;
	ld.shared.u16 	%rs37, [%r36+128];
	ld.shared.u32 	%r41, [%r33+128];
	mov.b32 	{%rs36, %rs40}, %r41;
	// begin inline asm
	{mul.f16 %rs35,%rs36,%rs37;
}
	// end inline asm
	// begin inline asm
	{  cvt.f32.f16 %f25, %rs35;}

	// end inline asm
	add.f32 	%f57, %f53, %f25;
	// begin inline asm
	{mul.f16 %rs39,%rs40,%rs37;
}
	// end inline asm
	// begin inline asm
	{  cvt.f32.f16 %f26, %rs39;}

	// end inline asm
	add.f32 	%f58, %f54, %f26;
	ld.shared.u32 	%r42, [%r33+132];
	mov.b32 	{%rs44, %rs48}, %r42;
	// begin inline asm
	{mul.f16 %rs43,%rs44,%rs37;
}
	// end inline asm
	// begin inline asm
	{  cvt.f32.f16 %f27, %rs43;}

	// end inline asm
	add.f32 	%f59, %f55, %f27;
	// begin inline asm
	{mul.f16 %rs47,%rs48,%rs37;
}
	// end inline asm
	// begin inline asm
	{  cvt.f32.f16 %f28, %rs47;}

	// end inline asm
	add.f32 	%f60, %f56, %f28;
	ld.shared.u16 	%rs53, [%r36+192];
	ld.shared.u32 	%r43, [%r33+192];
	mov.b32 	{%rs52, %rs56}, %r43;
	// begin inline asm
	{mul.f16 %rs51,%rs52,%rs53;
}
	// end inline asm
	// begin inline asm
	{  cvt.f32.f16 %f29, %rs51;}

	// end inline asm
	add.f32 	%f61, %f57, %f29;
	// begin inline asm
	{mul.f16 %rs55,%rs56,%rs53;
}
	// end inline asm
	// begin inline asm
	{  cvt.f32.f16 %f30, %rs55;}

	// end inline asm
	add.f32 	%f62, %f58, %f30;
	ld.shared.u32 	%r44, [%r33+196];
	mov.b32 	{%rs60, %rs64}, %r44;
	// begin inline asm
	{mul.f16 %rs59,%rs60,%rs53;
}
	// end inline asm
	// begin inline asm
	{  cvt.f32.f16 %f31, %rs59;}

	// end inline asm
	add.f32 	%f63, %f59, %f31;
	// begin inline asm
	{mul.f16 %rs63,%rs64,%rs53;
}
	// end inline asm
	// begin inline asm
	{  cvt.f32.f16 %f32, %rs63;}

	// end inline asm
	add.f32 	%f64, %f60, %f32;
	ld.shared.u16 	%rs69, [%r36+256];
	ld.shared.u32 	%r45, [%r33+256];
	mov.b32 	{%rs68, %rs72}, %r45;
	// begin inline asm
	{mul.f16 %rs67,%rs68,%rs69;
}
	// end inline asm
	// begin inline asm
	{  cvt.f32.f16 %f33, %rs67;}

	// end inline asm
	add.f32 	%f65, %f61, %f33;
	// begin inline asm
	{mul.f16 %rs71,%rs72,%rs69;
}
	// end inline asm
	// begin inline asm
	{  cvt.f32.f16 %f34, %rs71;}

	// end inline asm
	add.f32 	%f66, %f62, %f34;
	ld.shared.u32 	%r46, [%r33+260];
	mov.b32 	{%rs76, %rs80}, %r46;
	// begin inline asm
	{mul.f16 %rs75,%rs76,%rs69;
}
	// end inline asm
	// begin inline asm
	{  cvt.f32.f16 %f35, %rs75;}

	// end inline asm
	add.f32 	%f67, %f63, %f35;
	// begin inline asm
	{mul.f16 %rs79,%rs80,%rs69;
}
	// end inline asm
	// begin inline asm
	{  cvt.f32.f16 %f36, %rs79;}

	// end inline asm
	add.f32 	%f68, %f64, %f36;
	ld.shared.u16 	%rs85, [%r36+320];
	ld.shared.u32 	%r47, [%r33+320];
	mov.b32 	{%rs84, %rs88}, %r47;
	// begin inline asm
	{mul.f16 %rs83,%rs84,%rs85;
}
	// end inline asm
	// begin inline asm
	{  cvt.f32.f16 %f37, %rs83;}

	// end inline asm
	add.f32 	%f69, %f65, %f37;
	// begin inline asm
	{mul.f16 %rs87,%rs88,%rs85;
}
	// end inline asm
	// begin inline asm
	{  cvt.f32.f16 %f38, %rs87;}

	// end inline asm
	add.f32 	%f70, %f66, %f38;
	ld.shared.u32 	%r48, [%r33+324];
	mov.b32 	{%rs92, %rs96}, %r48;
	// begin inline asm
	{mul.f16 %rs91,%rs92,%rs85;
}
	// end inline asm
	// begin inline asm
	{  cvt.f32.f16 %f39, %rs91;}

	// end inline asm
	add.f32 	%f71, %f67, %f39;
	// begin inline asm
	{mul.f16 %rs95,%rs96,%rs85;
}
	// end inline asm
	// begin inline asm
	{  cvt.f32.f16 %f40, %rs95;}

	// end inline asm
	add.f32 	%f72, %f68, %f40;
	ld.shared.u16 	%rs101, [%r36+384];
	ld.shared.u32 	%r49, [%r33+384];
	mov.b32 	{%rs100, %rs104}, %r49;
	// begin inline asm
	{mul.f16 %rs99,%rs100,%rs101;
}
	// end inline asm
	// begin inline asm
	{  cvt.f32.f16 %f41, %rs99;}

	// end inline asm
	add.f32 	%f73, %f69, %f41;
	// begin inline asm
	{mul.f16 %rs103,%rs104,%rs101;
}
	// end inline asm
	// begin inline asm
	{  cvt.f32.f16 %f42, %rs103;}

	// end inline asm
	add.f32 	%f74, %f70, %f42;
	ld.shared.u32 	%r50, [%r33+388];
	mov.b32 	{%rs108, %rs112}, %r50;
	// begin inline asm
	{mul.f16 %rs107,%rs108,%rs101;
}
	// end inline asm
	// begin inline asm
	{  cvt.f32.f16 %f43, %rs107;}

	// end inline asm
	add.f32 	%f75, %f71, %f43;
	// begin inline asm
	{mul.f16 %rs111,%rs112,%rs101;
}
	// end inline asm
	// begin inline asm
	{  cvt.f32.f16 %f44, %rs111;}

	// end inline asm
	add.f32 	%f76, %f72, %f44;
	ld.shared.u16 	%rs117, [%r36+448];
	ld.shared.u32 	%r51, [%r33+448];
	mov.b32 	{%rs116, %rs120}, %r51;
	// begin inline asm
	{mul.f16 %rs115,%rs116,%rs117;
}
	// end inline asm
	// begin inline asm
	{  cvt.f32.f16 %f45, %rs115;}

	// end inline asm
	add.f32 	%f81, %f73, %f45;
	// begin inline asm
	{mul.f16 %rs119,%rs120,%rs117;
}
	// end inline asm
	// begin inline asm
	{  cvt.f32.f16 %f46, %rs119;}

	// end inline asm
	add.f32 	%f82, %f74, %f46;
	ld.shared.u32 	%r52, [%r33+452];
	mov.b32 	{%rs124, %rs128}, %r52;
	// begin inline asm
	{mul.f16 %rs123,%rs124,%rs117;
}
	// end inline asm
	// begin inline asm
	{  cvt.f32.f16 %f47, %rs123;}

	// end inline asm
	add.f32 	%f83, %f75, %f47;
	// begin inline asm
	{mul.f16 %rs127,%rs128,%rs117;
}
	// end inline asm
	// begin inline asm
	{  cvt.f32.f16 %f48, %rs127;}

	// end inline asm
	add.f32 	%f84, %f76, %f48;
	xor.b32  	%r57, %r57, 256;
	add.s32 	%r56, %r56, 8;
	setp.ge.s32 	%p2, %r56, %r11;
	@%p2 bra 	$L__BB1_4;
	mul.wide.s32 	%rd35, %r5, 2;
	add.s64 	%rd38, %rd38, %rd35;
	shl.b32 	%r53, %r57, 1;
	add.s32 	%r54, %r3, %r53;
	ld.global.u16 	%rs131, [%rd38];
	st.shared.u16 	[%r54], %rs131;
	add.s64 	%rd7, %rd39, 16;
	add.s32 	%r55, %r4, %r53;
	ld.global.u16 	%rs132, [%rd39+16];
	st.shared.u16 	[%r55], %rs132;
	mov.u64 	%rd39, %rd7;
$L__BB1_4:
	setp.lt.s32 	%p3, %r56, %r11;
	@%p3 bra 	$L__BB1_2;
$L__BB1_5:
	st.global.v4.f32 	[%rd1], {%f81, %f82, %f83, %f84};
	ret;

}
	// .globl	_Z14gemm_256_32x32iiiPfS_S_
.visible .entry _Z14gemm_256_32x32iiiPfS_S_(
	.param .u32 _Z14gemm_256_32x32iiiPfS_S__param_0,
	.param .u32 _Z14gemm_256_32x32iiiPfS_S__param_1,
	.param .u32 _Z14gemm_256_32x32iiiPfS_S__param_2,
	.param .u64 .ptr .align 1 _Z14gemm_256_32x32iiiPfS_S__param_3,
	.param .u64 .ptr .align 1 _Z14gemm_256_32x32iiiPfS_S__param_4,
	.param .u64 .ptr .align 1 _Z14gemm_256_32x32iiiPfS_S__param_5
)
{
	.local .align 16 .b8 	__local_depot2[4096];
	.reg .b64 	%SP;
	.reg .b64 	%SPL;
	.reg .pred 	%p<4>;
	.reg .b32 	%r<36>;
	.reg .b32 	%f<97>;
	.reg .b64 	%rd<57>;

	mov.u64 	%SPL, __local_depot2;
	ld.param.u32 	%r5, [_Z14gemm_256_32x32iiiPfS_S__param_0];
	ld.param.u32 	%r6, [_Z14gemm_256_32x32iiiPfS_S__param_2];
	ld.param.u64 	%rd12, [_Z14gemm_256_32x32iiiPfS_S__param_3];
	ld.param.u64 	%rd13, [_Z14gemm_256_32x32iiiPfS_S__param_4];
	ld.param.u64 	%rd14, [_Z14gemm_256_32x32iiiPfS_S__param_5];
	cvta.to.global.u64 	%rd15, %rd13;
	cvta.to.global.u64 	%rd16, %rd12;
	cvta.to.global.u64 	%rd17, %rd14;
	add.u64 	%rd1, %SPL, 0;
	add.u64 	%rd2, %SPL, 2048;
	mov.u32 	%r7, %tid.x;
	shr.u32 	%r8, %r7, 3;
	and.b32  	%r9, %r7, 31;
	shr.u32 	%r10, %r7, 5;
	mov.u32 	%r11, %ctaid.y;
	shl.b32 	%r12, %r11, 5;
	mov.u32 	%r13, %ctaid.x;
	shl.b32 	%r14, %r13, 5;
	mul.lo.s32 	%r15, %r5, %r12;
	cvt.s64.s32 	%rd20, %r15;
	cvt.s64.s32 	%rd21, %r14;
	shl.b32 	%r16, %r7, 2;
	and.b32  	%r17, %r16, 28;
	cvt.u64.u32 	%rd22, %r17;
	mul.lo.s32 	%r18, %r5, %r8;
	cvt.s64.s32 	%rd23, %r18;
	or.b64  	%rd24, %rd22, %rd21;
	add.s64 	%rd25, %rd24, %rd20;
	add.s64 	%rd26, %rd25, %rd23;
	shl.b64 	%rd27, %rd26, 2;
	add.s64 	%rd3, %rd17, %rd27;
	ld.global.v4.f32 	{%f93, %f94, %f95, %f96}, [%rd3];
	cvt.u64.u32 	%rd28, %r9;
	or.b64  	%rd29, %rd21, %rd28;
	mul.lo.s32 	%r19, %r5, %r10;
	cvt.s64.s32 	%rd30, %r19;
	add.s64 	%rd31, %rd29, %rd30;
	shl.b64 	%rd32, %rd31, 2;
	add.s64 	%rd55, %rd16, %rd32;
	ld.global.f32 	%f17, [%rd55];
	mul.wide.u32 	%rd33, %r7, 4;
	add.s64 	%rd34, %rd1, %rd33;
	st.local.f32 	[%rd34], %f17;
	mul.lo.s32 	%r20, %r6, %r12;
	cvt.s64.s32 	%rd35, %r20;
	cvt.u64.u32 	%rd36, %r10;
	or.b64  	%rd37, %rd35, %rd36;
	mul.lo.s32 	%r21, %r6, %r9;
	cvt.s64.s32 	%rd38, %r21;
	add.s64 	%rd39, %rd37, %rd38;
	shl.b64 	%rd40, %rd39, 2;
	add.s64 	%rd56, %rd15, %rd40;
	ld.global.f32 	%f18, [%rd56];
	add.s64 	%rd41, %rd2, %rd33;
	st.local.f32 	[%rd41], %f18;
	setp.lt.s32 	%p1, %r6, 1;
	@%p1 bra 	$L__BB2_5;
	mov.b32 	%r34, 0;
	mov.u32 	%r35, %r34;
$L__BB2_2:
	ld.param.u32 	%r32, [_Z14gemm_256_32x32iiiPfS_S__param_2];
	bar.sync 	0;
	add.s32 	%r26, %r35, %r17;
	add.s32 	%r28, %r35, %r8;
	mul.wide.u32 	%rd42, %r26, 4;
	add.s64 	%rd43, %rd1, %rd42;
	ld.local.v4.f32 	{%f19, %f20, %f21, %f22}, [%rd43];
	mul.wide.u32 	%rd44, %r28, 4;
	add.s64 	%rd45, %rd2, %rd44;
	ld.local.f32 	%f23, [%rd45];
	fma.rn.f32 	%f24, %f19, %f23, %f93;
	fma.rn.f32 	%f25, %f20, %f23, %f94;
	fma.rn.f32 	%f26, %f21, %f23, %f95;
	fma.rn.f32 	%f27, %f22, %f23, %f96;
	ld.local.v4.f32 	{%f28, %f29, %f30, %f31}, [%rd43+128];
	ld.local.f32 	%f32, [%rd45+128];
	fma.rn.f32 	%f33, %f28, %f32, %f24;
	fma.rn.f32 	%f34, %f29, %f32, %f25;
	fma.rn.f32 	%f35, %f30, %f32, %f26;
	fma.rn.f32 	%f36, %f31, %f32, %f27;
	ld.local.v4.f32 	{%f37, %f38, %f39, %f40}, [%rd43+256];
	ld.local.f32 	%f41, [%rd45+256];
	fma.rn.f32 	%f42, %f37, %f41, %f33;
	fma.rn.f32 	%f43, %f38, %f41, %f34;
	fma.rn.f32 	%f44, %f39, %f41, %f35;
	fma.rn.f32 	%f45, %f40, %f41, %f36;
	ld.local.v4.f32 	{%f46, %f47, %f48, %f49}, [%rd43+384];
	ld.local.f32 	%f50, [%rd45+384];
	fma.rn.f32 	%f51, %f46, %f50, %f42;
	fma.rn.f32 	%f52, %f47, %f50, %f43;
	fma.rn.f32 	%f53, %f48, %f50, %f44;
	fma.rn.f32 	%f54, %f49, %f50, %f45;
	ld.local.v4.f32 	{%f55, %f56, %f57, %f58}, [%rd43+512];
	ld.local.f32 	%f59, [%rd45+512];
	fma.rn.f32 	%f60, %f55, %f59, %f51;
	fma.rn.f32 	%f61, %f56, %f59, %f52;
	fma.rn.f32 	%f62, %f57, %f59, %f53;
	fma.rn.f32 	%f63, %f58, %f59, %f54;
	ld.local.v4.f32 	{%f64, %f65, %f66, %f67}, [%rd43+640];
	ld.local.f32 	%f68, [%rd45+640];
	fma.rn.f32 	%f69, %f64, %f68, %f60;
	fma.rn.f32 	%f70, %f65, %f68, %f61;
	fma.rn.f32 	%f71, %f66, %f68, %f62;
	fma.rn.f32 	%f72, %f67, %f68, %f63;
	ld.local.v4.f32 	{%f73, %f74, %f75, %f76}, [%rd43+768];
	ld.local.f32 	%f77, [%rd45+768];
	fma.rn.f32 	%f78, %f73, %f77, %f69;
	fma.rn.f32 	%f79, %f74, %f77, %f70;
	fma.rn.f32 	%f80, %f75, %f77, %f71;
	fma.rn.f32 	%f81, %f76, %f77, %f72;
	ld.local.v4.f32 	{%f82, %f83, %f84, %f85}, [%rd43+896];
	ld.local.f32 	%f86, [%rd45+896];
	fma.rn.f32 	%f93, %f82, %f86, %f78;
	fma.rn.f32 	%f94, %f83, %f86, %f79;
	fma.rn.f32 	%f95, %f84, %f86, %f80;
	fma.rn.f32 	%f96, %f85, %f86, %f81;
	xor.b32  	%r35, %r35, 256;
	add.s32 	%r34, %r34, 8;
	setp.ge.s32 	%p2, %r34, %r32;
	@%p2 bra 	$L__BB2_4;
	ld.param.u32 	%r31, [_Z14gemm_256_32x32iiiPfS_S__param_0];
	shl.b32 	%r29, %r31, 3;
	mul.wide.s32 	%rd46, %r29, 4;
	add.s64 	%rd55, %rd55, %rd46;
	ld.global.f32 	%f87, [%rd55];
	mul.wide.u32 	%rd47, %r35, 4;
	add.s64 	%rd49, %rd1, %rd33;
	add.s64 	%rd50, %rd49, %rd47;
	st.local.f32 	[%rd50], %f87;
	add.s64 	%rd9, %rd56, 32;
	ld.global.f32 	%f88, [%rd56+32];
	add.s64 	%rd51, %rd2, %rd33;
	add.s64 	%rd52, %rd51, %rd47;
	st.local.f32 	[%rd52], %f88;
	mov.u64 	%rd56, %rd9;
$L__BB2_4:
	ld.param.u32 	%r33, [_Z14gemm_256_32x32iiiPfS_S__param_2];
	setp.lt.s32 	%p3, %r34, %r33;
	@%p3 bra 	$L__BB2_2;
$L__BB2_5:
	st.global.v4.f32 	[%rd3], {%f93, %f94, %f95, %f96};
	ret;

}
	// .globl	_Z17convertFp32ToFp16P6__halfPfi
.visible .entry _Z17convertFp32ToFp16P6__halfPfi(
	.param .u64 .ptr .align 1 _Z17convertFp32ToFp16P6__halfPfi_param_0,
	.param .u64 .ptr .align 1 _Z17convertFp32ToFp16P6__halfPfi_param_1,
	.param .u32 _Z17convertFp32ToFp16P6__halfPfi_param_2
)
{
	.reg .pred 	%p<2>;
	.reg .b16 	%rs<2>;
	.reg .b32 	%r<6>;
	.reg .b32 	%f<2>;
	.reg .b64 	%rd<9>;

	ld.param.u64 	%rd1, [_Z17convertFp32ToFp16P6__halfPfi_param_0];
	ld.param.u64 	%rd2, [_Z17convertFp32ToFp16P6__halfPfi_param_1];
	ld.param.u32 	%r2, [_Z17convertFp32ToFp16P6__halfPfi_param_2];
	mov.u32 	%r3, %ntid.x;
	mov.u32 	%r4, %ctaid.x;
	mov.u32 	%r5, %tid.x;
	mad.lo.s32 	%r1, %r3, %r4, %r5;
	setp.ge.s32 	%p1, %r1, %r2;
	@%p1 bra 	$L__BB3_2;
	cvta.to.global.u64 	%rd3, %rd2;
	cvta.to.global.u64 	%rd4, %rd1;
	mul.wide.s32 	%rd5, %r1, 2;
	add.s64 	%rd6, %rd4, %rd5;
	mul.wide.s32 	%rd7, %r1, 4;
	add.s64 	%rd8, %rd3, %rd7;
	ld.global.f32 	%f1, [%rd8];
	// begin inline asm
	{  cvt.rn.f16.f32 %rs1, %f1;}

	// end inline asm
	st.global.u16 	[%rd6], %rs1;
$L__BB3_2:
	ret;

}


// ===== COMPILED SASS (sm_100) =====

	.target	sm_100

	.elftype	@"ET_EXEC"


//--------------------- .note.nv.tkinfo           --------------------------
	.section	.note.nv.tkinfo,"",@"SHT_NOTE"
	.sectionflags	@"SHF_NOTE_NV_TKINFO"
	.tkinfo
        /*0018*/ 	.word	0x00000002
        /*0030*/ 	.string	""
        /*0030*/ 	.string	"ptxas"
        /*0030*/ 	.string	"Cuda compilation tools, release 13.0, V13.0.88"
        /*0030*/ 	.string	"Build cuda_13.0.r13.0/compiler.36424714_0"
        /*0030*/ 	.string	"-arch sm_100 -m 64 "



//--------------------- .note.nv.cuinfo           --------------------------
	.section	.note.nv.cuinfo,"",@"SHT_NOTE"
	.sectionflags	@"SHF_NOTE_NV_CUINFO"
        /*0018*/ 	.short	0x0002
        /*001a*/ 	.short	0x0064
        /*001c*/ 	.short	0x0082
	.zero		2


//--------------------- .nv.info                  --------------------------
	.section	.nv.info,"",@"SHT_CUDA_INFO"
	.align	4


	//----- nvinfo : EIATTR_REGCOUNT
	.align		4
        /*0000*/ 	.byte	0x04, 0x2f
        /*0002*/ 	.short	(.L_1 - .L_0)
	.align		4
.L_0:
        /*0004*/ 	.word	index@(_Z12wmma_exampleP6__halfS0_Pfiiiff)
        /*0008*/ 	.word	0x00000020


	//----- nvinfo : EIATTR_FRAME_SIZE
	.align		4
.L_1:
        /*000c*/ 	.byte	0x04, 0x11
        /*000e*/ 	.short	(.L_3 - .L_2)
	.align		4
.L_2:
        /*0010*/ 	.word	index@(_Z12wmma_exampleP6__halfS0_Pfiiiff)
        /*0014*/ 	.word	0x00000000


	//----- nvinfo : EIATTR_REGCOUNT
	.align		4
.L_3:
        /*0018*/ 	.byte	0x04, 0x2f
        /*001a*/ 	.short	(.L_5 - .L_4)
	.align		4
.L_4:
        /*001c*/ 	.word	index@(_Z8fp16gemmP6__halfS0_Pfiiiff)
        /*0020*/ 	.word	0x00000020


	//----- nvinfo : EIATTR_FRAME_SIZE
	.align		4
.L_5:
        /*0024*/ 	.byte	0x04, 0x11
        /*0026*/ 	.short	(.L_7 - .L_6)
	.align		4
.L_6:
        /*0028*/ 	.word	index@(_Z8fp16gemmP6__halfS0_Pfiiiff)
        /*002c*/ 	.word	0x00000000


	//----- nvinfo : EIATTR_REGCOUNT
	.align		4
.L_7:
        /*0030*/ 	.byte	0x04, 0x2f
        /*0032*/ 	.short	(.L_9 - .L_8)
	.align		4
.L_8:
        /*0034*/ 	.word	index@(_Z14gemm_256_32x32iiiPfS_S_)
        /*0038*/ 	.word	0x00000020


	//----- nvinfo : EIATTR_FRAME_SIZE
	.align		4
.L_9:
        /*003c*/ 	.byte	0x04, 0x11
        /*003e*/ 	.short	(.L_11 - .L_10)
	.align		4
.L_10:
        /*0040*/ 	.word	index@(_Z14gemm_256_32x32iiiPfS_S_)
        /*0044*/ 	.word	0x00001000


	//----- nvinfo : EIATTR_REGCOUNT
	.align		4
.L_11:
        /*0048*/ 	.byte	0x04, 0x2f
        /*004a*/ 	.short	(.L_13 - .L_12)
	.align		4
.L_12:
        /*004c*/ 	.word	index@(_Z17convertFp32ToFp16P6__halfPfi)
        /*0050*/ 	.word	0x0000000a


	//----- nvinfo : EIATTR_FRAME_SIZE
	.align		4
.L_13:
        /*0054*/ 	.byte	0x04, 0x11
        /*0056*/ 	.short	(.L_15 - .L_14)
	.align		4
.L_14:
        /*0058*/ 	.word	index@(_Z17convertFp32ToFp16P6__halfPfi)
        /*005c*/ 	.word	0x00000000


	//----- nvinfo : EIATTR_MIN_STACK_SIZE
	.align		4
.L_15:
        /*0060*/ 	.byte	0x04, 0x12
        /*0062*/ 	.short	(.L_17 - .L_16)
	.align		4
.L_16:
        /*0064*/ 	.word	index@(_Z17convertFp32ToFp16P6__halfPfi)
        /*0068*/ 	.word	0x00000000


	//----- nvinfo : EIATTR_MIN_STACK_SIZE
	.align		4
.L_17:
        /*006c*/ 	.byte	0x04, 0x12
        /*006e*/ 	.short	(.L_19 - .L_18)
	.align		4
.L_18:
        /*0070*/ 	.word	index@(_Z14gemm_256_32x32iiiPfS_S_)
        /*0074*/ 	.word	0x00001000


	//----- nvinfo : EIATTR_MIN_STACK_SIZE
	.align		4
.L_19:
        /*0078*/ 	.byte	0x04, 0x12
        /*007a*/ 	.short	(.L_21 - .L_20)
	.align		4
.L_20:
        /*007c*/ 	.word	index@(_Z8fp16gemmP6__halfS0_Pfiiiff)
        /*0080*/ 	.word	0x00000000


	//----- nvinfo : EIATTR_MIN_STACK_SIZE
	.align		4
.L_21:
        /*0084*/ 	.byte	0x04, 0x12
        /*0086*/ 	.short	(.L_23 - .L_22)
	.align		4
.L_22:
        /*0088*/ 	.word	index@(_Z12wmma_exampleP6__halfS0_Pfiiiff)
        /*008c*/ 	.word	0x00000000
.L_23:


//--------------------- .nv.compat                --------------------------
	.section	.nv.compat,"",@"SHT_CUDA_COMPAT_INFO"
	.align	4
        /*0000*/ 	.byte	0x02, 0x09, 0x00, 0x00, 0x02, 0x02, 0x01, 0x00, 0x02, 0x05, 0x05, 0x00, 0x03, 0x07, 0x01, 0x01
        /*0010*/ 	.byte	0x02, 0x03, 0x00, 0x00, 0x02, 0x06, 0x01, 0x00, 0x04, 0x0b, 0x08, 0x00, 0x09, 0x00, 0x00, 0x00
        /*0020*/ 	.byte	0x00, 0x00, 0x00, 0x00


//--------------------- .nv.info._Z17convertFp32ToFp16P6__halfPfi --------------------------
	.section	.nv.info._Z17convertFp32ToFp16P6__halfPfi,"",@"SHT_CUDA_INFO"
	.sectionflags	@""
	.align	4


	//----- nvinfo : EIATTR_CUDA_API_VERSION
	.align		4
        /*0000*/ 	.byte	0x04, 0x37
        /*0002*/ 	.short	(.L_25 - .L_24)
.L_24:
        /*0004*/ 	.word	0x00000082


	//----- nvinfo : EIATTR_KPARAM_INFO
	.align		4
.L_25:
        /*0008*/ 	.byte	0x04, 0x17
        /*000a*/ 	.short	(.L_27 - .L_26)
.L_26:
        /*000c*/ 	.word	0x00000000
        /*0010*/ 	.short	0x0002
        /*0012*/ 	.short	0x0010
        /*0014*/ 	.byte	0x00, 0xf0, 0x11, 0x00


	//----- nvinfo : EIATTR_KPARAM_INFO
	.align		4
.L_27:
        /*0018*/ 	.byte	0x04, 0x17
        /*001a*/ 	.short	(.L_29 - .L_28)
.L_28:
        /*001c*/ 	.word	0x00000000
        /*0020*/ 	.short	0x0001
        /*0022*/ 	.short	0x0008
        /*0024*/ 	.byte	0x00, 0xf5, 0x21, 0x00


	//----- nvinfo : EIATTR_KPARAM_INFO
	.align		4
.L_29:
        /*0028*/ 	.byte	0x04, 0x17
        /*002a*/ 	.short	(.L_31 - .L_30)
.L_30:
        /*002c*/ 	.word	0x00000000
        /*0030*/ 	.short	0x0000
        /*0032*/ 	.short	0x0000
        /*0034*/ 	.byte	0x00, 0xf5, 0x21, 0x00


	//----- nvinfo : EIATTR_SPARSE_MMA_MASK
	.align		4
.L_31:
        /*0038*/ 	.byte	0x03, 0x50
        /*003a*/ 	.short	0x0000


	//----- nvinfo : EIATTR_MAXREG_COUNT
	.align		4
        /*003c*/ 	.byte	0x03, 0x1b
        /*003e*/ 	.short	0x00ff


	//----- nvinfo : EIATTR_MERCURY_ISA_VERSION
	.align		4
        /*0040*/ 	.byte	0x03, 0x5f
        /*0042*/ 	.short	0x0101


	//----- nvinfo : EIATTR_VRC_CTA_INIT_COUNT
	.align		4
        /*0044*/ 	.byte	0x02, 0x4a
	.zero		1
	.zero		1


	//----- nvinfo : EIATTR_EXIT_INSTR_OFFSETS
	.align		4
        /*0048*/ 	.byte	0x04, 0x1c
        /*004a*/ 	.short	(.L_33 - .L_32)


	//   ....[0]....
.L_32:
        /*004c*/ 	.word	0x00000070


	//   ....[1]....
        /*0050*/ 	.word	0x00000100


	//----- nvinfo : EIATTR_CBANK_PARAM_SIZE
	.align		4
.L_33:
        /*0054*/ 	.byte	0x03, 0x19
        /*0056*/ 	.short	0x0014


	//----- nvinfo : EIATTR_PARAM_CBANK
	.align		4
        /*0058*/ 	.byte	0x04, 0x0a
        /*005a*/ 	.short	(.L_35 - .L_34)
	.align		4
.L_34:
        /*005c*/ 	.word	index@(.nv.constant0._Z17convertFp32ToFp16P6__halfPfi)
        /*0060*/ 	.short	0x0380
        /*0062*/ 	.short	0x0014


	//----- nvinfo : EIATTR_SW_WAR
	.align		4
.L_35:
        /*0064*/ 	.byte	0x04, 0x36
        /*0066*/ 	.short	(.L_37 - .L_36)
.L_36:
        /*0068*/ 	.word	0x00000008
.L_37:


//--------------------- .nv.info._Z14gemm_256_32x32iiiPfS_S_ --------------------------
	.section	.nv.info._Z14gemm_256_32x32iiiPfS_S_,"",@"SHT_CUDA_INFO"
	.sectionflags	@""
	.align	4


	//----- nvinfo : EIATTR_CUDA_API_VERSION
	.align		4
        /*0000*/ 	.byte	0x04, 0x37
        /*0002*/ 	.short	(.L_39 - .L_38)
.L_38:
        /*0004*/ 	.word	0x00000082


	//----- nvinfo : EIATTR_KPARAM_INFO
	.align		4
.L_39:
        /*0008*/ 	.byte	0x04, 0x17
        /*000a*/ 	.short	(.L_41 - .L_40)
.L_40:
        /*000c*/ 	.word	0x00000000
        /*0010*/ 	.short	0x0005
        /*0012*/ 	.short	0x0020
        /*0014*/ 	.byte	0x00, 0xf5, 0x21, 0x00


	//----- nvinfo : EIATTR_KPARAM_INFO
	.align		4
.L_41:
        /*0018*/ 	.byte	0x04, 0x17
        /*001a*/ 	.short	(.L_43 - .L_42)
.L_42:
        /*001c*/ 	.word	0x00000000
        /*0020*/ 	.short	0x0004
        /*0022*/ 	.short	0x0018
        /*0024*/ 	.byte	0x00, 0xf5, 0x21, 0x00


	//----- nvinfo : EIATTR_KPARAM_INFO
	.align		4
.L_43:
        /*0028*/ 	.byte	0x04, 0x17
        /*002a*/ 	.short	(.L_45 - .L_44)
.L_44:
        /*002c*/ 	.word	0x00000000
        /*0030*/ 	.short	0x0003
        /*0032*/ 	.short	0x0010
        /*0034*/ 	.byte	0x00, 0xf5, 0x21, 0x00


	//----- nvinfo : EIATTR_KPARAM_INFO
	.align		4
.L_45:
        /*0038*/ 	.byte	0x04, 0x17
        /*003a*/ 	.short	(.L_47 - .L_46)
.L_46:
        /*003c*/ 	.word	0x00000000
        /*0040*/ 	.short	0x0002
        /*0042*/ 	.short	0x0008
        /*0044*/ 	.byte	0x00, 0xf0, 0x11, 0x00


	//----- nvinfo : EIATTR_KPARAM_INFO
	.align		4
.L_47:
        /*0048*/ 	.byte	0x04, 0x17
        /*004a*/ 	.short	(.L_49 - .L_48)
.L_48:
        /*004c*/ 	.word	0x00000000
        /*0050*/ 	.short	0x0001
        /*0052*/ 	.short	0x0004
        /*0054*/ 	.byte	0x00, 0xf0, 0x11, 0x00


	//----- nvinfo : EIATTR_KPARAM_INFO
	.align		4
.L_49:
        /*0058*/ 	.byte	0x04, 0x17
        /*005a*/ 	.short	(.L_51 - .L_50)
.L_50:
        /*005c*/ 	.word	0x00000000
        /*0060*/ 	.short	0x0000
        /*0062*/ 	.short	0x0000
        /*0064*/ 	.byte	0x00, 0xf0, 0x11, 0x00


	//----- nvinfo : EIATTR_SPARSE_MMA_MASK
	.align		4
.L_51:
        /*0068*/ 	.byte	0x03, 0x50
        /*006a*/ 	.short	0x0000


	//----- nvinfo : EIATTR_MAXREG_COUNT
	.align		4
        /*006c*/ 	.byte	0x03, 0x1b
        /*006e*/ 	.short	0x00ff


	//----- nvinfo : EIATTR_NUM_BARRIERS
	.align		4
        /*0070*/ 	.byte	0x02, 0x4c
        /*0072*/ 	.byte	0x01
	.zero		1


	//----- nvinfo : EIATTR_MERCURY_ISA_VERSION
	.align		4
        /*0074*/ 	.byte	0x03, 0x5f
        /*0076*/ 	.short	0x0101


	//----- nvinfo : EIATTR_VRC_CTA_INIT_COUNT
	.align		4
        /*0078*/ 	.byte	0x02, 0x4a
	.zero		1
	.zero		1


	//----- nvinfo : EIATTR_EXIT_INSTR_OFFSETS
	.align		4
        /*007c*/ 	.byte	0x04, 0x1c
        /*007e*/ 	.short	(.L_53 - .L_52)


	//   ....[0]....
.L_52:
        /*0080*/ 	.word	0x000007f0


	//----- nvinfo : EIATTR_CBANK_PARAM_SIZE
	.align		4
.L_53:
        /*0084*/ 	.byte	0x03, 0x19
        /*0086*/ 	.short	0x0028


	//----- nvinfo : EIATTR_PARAM_CBANK
	.align		4
        /*0088*/ 	.byte	0x04, 0x0a
        /*008a*/ 	.short	(.L_55 - .L_54)
	.align		4
.L_54:
        /*008c*/ 	.word	index@(.nv.constant0._Z14gemm_256_32x32iiiPfS_S_)
        /*0090*/ 	.short	0x0380
        /*0092*/ 	.short	0x0028


	//----- nvinfo : EIATTR_SW_WAR
	.align		4
.L_55:
        /*0094*/ 	.byte	0x04, 0x36
        /*0096*/ 	.short	(.L_57 - .L_56)
.L_56:
        /*0098*/ 	.word	0x00000008
.L_57:


//--------------------- .nv.info._Z8fp16gemmP6__halfS0_Pfiiiff --------------------------
	.section	.nv.info._Z8fp16gemmP6__halfS0_Pfiiiff,"",@"SHT_CUDA_INFO"
	.sectionflags	@""
	.align	4


	//----- nvinfo : EIATTR_CUDA_API_VERSION
	.align		4
        /*0000*/ 	.byte	0x04, 0x37
        /*0002*/ 	.short	(.L_59 - .L_58)
.L_58:
        /*0004*/ 	.word	0x00000082


	//----- nvinfo : EIATTR_KPARAM_INFO
	.align		4
.L_59:
        /*0008*/ 	.byte	0x04, 0x17
        /*000a*/ 	.short	(.L_61 - .L_60)
.L_60:
        /*000c*/ 	.word	0x00000000
        /*0010*/ 	.short	0x0007
        /*0012*/ 	.short	0x0028
        /*0014*/ 	.byte	0x00, 0xf0, 0x11, 0x00


	//----- nvinfo : EIATTR_KPARAM_INFO
	.align		4
.L_61:
        /*0018*/ 	.byte	0x04, 0x17
        /*001a*/ 	.short	(.L_63 - .L_62)
.L_62:
        /*001c*/ 	.word	0x00000000
        /*0020*/ 	.short	0x0006
        /*0022*/ 	.short	0x0024
        /*0024*/ 	.byte	0x00, 0xf0, 0x11, 0x00


	//----- nvinfo : EIATTR_KPARAM_INFO
	.align		4
.L_63:
        /*0028*/ 	.byte	0x04, 0x17
        /*002a*/ 	.short	(.L_65 - .L_64)
.L_64:
        /*002c*/ 	.word	0x00000000
        /*0030*/ 	.short	0x0005
        /*0032*/ 	.short	0x0020
        /*0034*/ 	.byte	0x00, 0xf0, 0x11, 0x00


	//----- nvinfo : EIATTR_KPARAM_INFO
	.align		4
.L_65:
        /*0038*/ 	.byte	0x04, 0x17
        /*003a*/ 	.short	(.L_67 - .L_66)
.L_66:
        /*003c*/ 	.word	0x00000000
        /*0040*/ 	.short	0x0004
        /*0042*/ 	.short	0x001c
        /*0044*/ 	.byte	0x00, 0xf0, 0x11, 0x00


	//----- nvinfo : EIATTR_KPARAM_INFO
	.align		4
.L_67:
        /*0048*/ 	.byte	0x04, 0x17
        /*004a*/ 	.short	(.L_69 - .L_68)
.L_68:
        /*004c*/ 	.word	0x00000000
        /*0050*/ 	.short	0x0003
        /*0052*/ 	.short	0x0018
        /*0054*/ 	.byte	0x00, 0xf0, 0x11, 0x00


	//----- nvinfo : EIATTR_KPARAM_INFO
	.align		4
.L_69:
        /*0058*/ 	.byte	0x04, 0x17
        /*005a*/ 	.short	(.L_71 - .L_70)
.L_70:
        /*005c*/ 	.word	0x00000000
        /*0060*/ 	.short	0x0002
        /*0062*/ 	.short	0x0010
        /*0064*/ 	.byte	0x00, 0xf5, 0x21, 0x00


	//----- nvinfo : EIATTR_KPARAM_INFO
	.align		4
.L_71:
        /*0068*/ 	.byte	0x04, 0x17
        /*006a*/ 	.short	(.L_73 - .L_72)
.L_72:
        /*006c*/ 	.word	0x00000000
        /*0070*/ 	.short	0x0001
        /*0072*/ 	.short	0x0008
        /*0074*/ 	.byte	0x00, 0xf5, 0x21, 0x00


	//----- nvinfo : EIATTR_KPARAM_INFO
	.align		4
.L_73:
        /*0078*/ 	.byte	0x04, 0x17
        /*007a*/ 	.short	(.L_75 - .L_74)
.L_74:
        /*007c*/ 	.word	0x00000000
        /*0080*/ 	.short	0x0000
        /*0082*/ 	.short	0x0000
        /*0084*/ 	.byte	0x00, 0xf5, 0x21, 0x00


	//----- nvinfo : EIATTR_SPARSE_MMA_MASK
	.align		4
.L_75:
        /*0088*/ 	.byte	0x03, 0x50
        /*008a*/ 	.short	0x0000


	//----- nvinfo : EIATTR_MAXREG_COUNT
	.align		4
        /*008c*/ 	.byte	0x03, 0x1b
        /*008e*/ 	.short	0x00ff


	//----- nvinfo : EIATTR_NUM_BARRIERS
	.align		4
        /*0090*/ 	.byte	0x02, 0x4c
        /*0092*/ 	.byte	0x01
	.zero		1


	//----- nvinfo : EIATTR_MERCURY_ISA_VERSION
	.align		4
        /*0094*/ 	.byte	0x03, 0x5f
        /*0096*/ 	.short	0x0101


	//----- nvinfo : EIATTR_VRC_CTA_INIT_COUNT
	.align		4
        /*0098*/ 	.byte	0x02, 0x4a
	.zero		1
	.zero		1


	//----- nvinfo : EIATTR_EXIT_INSTR_OFFSETS
	.align		4
        /*009c*/ 	.byte	0x04, 0x1c
        /*009e*/ 	.short	(.L_77 - .L_76)


	//   ....[0]....
.L_76:
        /*00a0*/ 	.word	0x00000b00


	//----- nvinfo : EIATTR_CBANK_PARAM_SIZE
	.align		4
.L_77:
        /*00a4*/ 	.byte	0x03, 0x19
        /*00a6*/ 	.short	0x002c


	//----- nvinfo : EIATTR_PARAM_CBANK
	.align		4
        /*00a8*/ 	.byte	0x04, 0x0a
        /*00aa*/ 	.short	(.L_79 - .L_78)
	.align		4
.L_78:
        /*00ac*/ 	.word	index@(.nv.constant0._Z8fp16gemmP6__halfS0_Pfiiiff)
        /*00b0*/ 	.short	0x0380
        /*00b2*/ 	.short	0x002c


	//----- nvinfo : EIATTR_SW_WAR
	.align		4
.L_79:
        /*00b4*/ 	.byte	0x04, 0x36
        /*00b6*/ 	.short	(.L_81 - .L_80)
.L_80:
        /*00b8*/ 	.word	0x00000008
.L_81:


//--------------------- .nv.info._Z12wmma_exampleP6__halfS0_Pfiiiff --------------------------
	.section	.nv.info._Z12wmma_exampleP6__halfS0_Pfiiiff,"",@"SHT_CUDA_INFO"
	.sectionflags	@""
	.align	4


	//----- nvinfo : EIATTR_CUDA_API_VERSION
	.align		4
        /*0000*/ 	.byte	0x04, 0x37
        /*0002*/ 	.short	(.L_83 - .L_82)
.L_82:
        /*0004*/ 	.word	0x00000082


	//----- nvinfo : EIATTR_KPARAM_INFO
	.align		4
.L_83:
        /*0008*/ 	.byte	0x04, 0x17
        /*000a*/ 	.short	(.L_85 - .L_84)
.L_84:
        /*000c*/ 	.word	0x00000000
        /*0010*/ 	.short	0x0007
        /*0012*/ 	.short	0x0028
        /*0014*/ 	.byte	0x00, 0xf0, 0x11, 0x00


	//----- nvinfo : EIATTR_KPARAM_INFO
	.align		4
.L_85:
        /*0018*/ 	.byte	0x04, 0x17
        /*001a*/ 	.short	(.L_87 - .L_86)
.L_86:
        /*001c*/ 	.word	0x00000000
        /*0020*/ 	.short	0x0006
        /*0022*/ 	.short	0x0024
        /*0024*/ 	.byte	0x00, 0xf0, 0x11, 0x00


	//----- nvinfo : EIATTR_KPARAM_INFO
	.align		4
.L_87:
        /*0028*/ 	.byte	0x04, 0x17
        /*002a*/ 	.short	(.L_89 - .L_88)
.L_88:
        /*002c*/ 	.word	0x00000000
        /*0030*/ 	.short	0x0005
        /*0032*/ 	.short	0x0020
        /*0034*/ 	.byte	0x00, 0xf0, 0x11, 0x00


	//----- nvinfo : EIATTR_KPARAM_INFO
	.align		4
.L_89:
        /*0038*/ 	.byte	0x04, 0x17
        /*003a*/ 	.short	(.L_91 - .L_90)
.L_90:
        /*003c*/ 	.word	0x00000000
        /*0040*/ 	.short	0x0004
        /*0042*/ 	.short	0x001c
        /*0044*/ 	.byte	0x00, 0xf0, 0x11, 0x00


	//----- nvinfo : EIATTR_KPARAM_INFO
	.align		4
.L_91:
        /*0048*/ 	.byte	0x04, 0x17
        /*004a*/ 	.short	(.L_93 - .L_92)
.L_92:
        /*004c*/ 	.word	0x00000000
        /*0050*/ 	.short	0x0003
        /*0052*/ 	.short	0x0018
        /*0054*/ 	.byte	0x00, 0xf0, 0x11, 0x00


	//----- nvinfo : EIATTR_KPARAM_INFO
	.align		4
.L_93:
        /*0058*/ 	.byte	0x04, 0x17
        /*005a*/ 	.short	(.L_95 - .L_94)
.L_94:
        /*005c*/ 	.word	0x00000000
        /*0060*/ 	.short	0x0002
        /*0062*/ 	.short	0x0010
        /*0064*/ 	.byte	0x00, 0xf5, 0x21, 0x00


	//----- nvinfo : EIATTR_KPARAM_INFO
	.align		4
.L_95:
        /*0068*/ 	.byte	0x04, 0x17
        /*006a*/ 	.short	(.L_97 - .L_96)
.L_96:
        /*006c*/ 	.word	0x00000000
        /*0070*/ 	.short	0x0001
        /*0072*/ 	.short	0x0008
        /*0074*/ 	.byte	0x00, 0xf5, 0x21, 0x00


	//----- nvinfo : EIATTR_KPARAM_INFO
	.align		4
.L_97:
        /*0078*/ 	.byte	0x04, 0x17
        /*007a*/ 	.short	(.L_99 - .L_98)
.L_98:
        /*007c*/ 	.word	0x00000000
        /*0080*/ 	.short	0x0000
        /*0082*/ 	.short	0x0000
        /*0084*/ 	.byte	0x00, 0xf5, 0x21, 0x00


	//----- nvinfo : EIATTR_SPARSE_MMA_MASK
	.align		4
.L_99:
        /*0088*/ 	.byte	0x03, 0x50
        /*008a*/ 	.short	0x0000


	//----- nvinfo : EIATTR_WMMA_USED
	.align		4
        /*008c*/ 	.byte	0x01, 0x2b
	.zero		2


	//----- nvinfo : EIATTR_MAXREG_COUNT
	.align		4
        /*0090*/ 	.byte	0x03, 0x1b
        /*0092*/ 	.short	0x00ff


	//----- nvinfo : EIATTR_MERCURY_ISA_VERSION
	.align		4
        /*0094*/ 	.byte	0x03, 0x5f
        /*0096*/ 	.short	0x0101


	//----- nvinfo : EIATTR_VRC_CTA_INIT_COUNT
	.align		4
        /*0098*/ 	.byte	0x02, 0x4a
	.zero		1
	.zero		1


	//----- nvinfo : EIATTR_EXIT_INSTR_OFFSETS
	.align		4
        /*009c*/ 	.byte	0x04, 0x1c
        /*009e*/ 	.short	(.L_101 - .L_100)


	//   ....[0]....
.L_100:
        /*00a0*/ 	.word	0x00001170


	//   ....[1]....
        /*00a4*/ 	.word	0x00001500


	//----- nvinfo : EIATTR_CRS_STACK_SIZE
	.align		4
.L_101:
        /*00a8*/ 	.byte	0x04, 0x1e
        /*00aa*/ 	.short	(.L_103 - .L_102)
.L_102:
        /*00ac*/ 	.word	0x00000000


	//----- nvinfo : EIATTR_CBANK_PARAM_SIZE
	.align		4
.L_103:
        /*00b0*/ 	.byte	0x03, 0x19
        /*00b2*/ 	.short	0x002c


	//----- nvinfo : EIATTR_PARAM_CBANK
	.align		4
        /*00b4*/ 	.byte	0x04, 0x0a
        /*00b6*/ 	.short	(.L_105 - .L_104)
	.align		4
.L_104:
        /*00b8*/ 	.word	index@(.nv.constant0._Z12wmma_exampleP6__halfS0_Pfiiiff)
        /*00bc*/ 	.short	0x0380
        /*00be*/ 	.short	0x002c


	//----- nvinfo : EIATTR_SW_WAR
	.align		4
.L_105:
        /*00c0*/ 	.byte	0x04, 0x36
        /*00c2*/ 	.short	(.L_107 - .L_106)
.L_106:
        /*00c4*/ 	.word	0x00000008
.L_107:


//--------------------- .nv.callgraph             --------------------------
	.section	.nv.callgraph,"",@"SHT_CUDA_CALLGRAPH"
	.align	4
	.sectionentsize	8
	.align		4
        /*0000*/ 	.word	0x00000000
	.align		4
        /*0004*/ 	.word	0xffffffff
	.align		4
        /*0008*/ 	.word	0x00000000
	.align		4
        /*000c*/ 	.word	0xfffffffe
	.align		4
        /*0010*/ 	.word	0x00000000
	.align		4
        /*0014*/ 	.word	0xfffffffd
	.align		4
        /*0018*/ 	.word	0x00000000
	.align		4
        /*001c*/ 	.word	0xfffffffc


//--------------------- .text._Z17convertFp32ToFp16P6__halfPfi --------------------------
	.section	.text._Z17convertFp32ToFp16P6__halfPfi,"ax",@progbits
	.align	128
        .global         _Z17convertFp32ToFp16P6__halfPfi
        .type           _Z17convertFp32ToFp16P6__halfPfi,@function
        .size           _Z17convertFp32ToFp16P6__halfPfi,(.L_x_18 - _Z17convertFp32ToFp16P6__halfPfi)
        .other          _Z17convertFp32ToFp16P6__halfPfi,@"STO_CUDA_ENTRY STV_DEFAULT"
_Z17convertFp32ToFp16P6__halfPfi:
.text._Z17convertFp32ToFp16P6__halfPfi:
[----:B------:R-:W-:Y:S01]  /*0000*/  LDC R1, c[0x0][0x37c] ;  /* 0x0000df00ff017b82 */ /* 0x000fe20000000800 */
[----:B------:R-:W0:Y:S01]  /*0010*/  S2R R7, SR_CTAID.X ;  /* 0x0000000000077919 */ /* 0x000e220000002500 */
[----:B------:R-:W0:Y:S01]  /*0020*/  LDCU UR4, c[0x0][0x360] ;  /* 0x00006c00ff0477ac */ /* 0x000e220008000800 */
[----:B------:R-:W0:Y:S01]  /*0030*/  S2R R0, SR_TID.X ;  /* 0x0000000000007919 */ /* 0x000e220000002100 */
[----:B------:R-:W1:Y:S01]  /*0040*/  LDCU UR5, c[0x0][0x390] ;  /* 0x00007200ff0577ac */ /* 0x000e620008000800 */
[----:B0-----:R-:W-:-:S05]  /*0050*/  IMAD R7, R7, UR4, R0 ;  /* 0x0000000407077c24 */ /* 0x001fca000f8e0200 */
[----:B-1----:R-:W-:-:S13]  /*0060*/  ISETP.GE.AND P0, PT, R7, UR5, PT ;  /* 0x0000000507007c0c */ /* 0x002fda000bf06270 */
[----:B------:R-:W-:Y:S05]  /*0070*/  @P0 EXIT ;  /* 0x000000000000094d */ /* 0x000fea0003800000 */
[----:B------:R-:W0:Y:S01]  /*0080*/  LDC.64 R4, c[0x0][0x388] ;  /* 0x0000e200ff047b82 */ /* 0x000e220000000a00 */
[----:B------:R-:W1:Y:S07]  /*0090*/  LDCU.64 UR4, c[0x0][0x358] ;  /* 0x00006b00ff0477ac */ /* 0x000e6e0008000a00 */
[----:B------:R-:W2:Y:S01]  /*00a0*/  LDC.64 R2, c[0x0][0x380] ;  /* 0x0000e000ff027b82 */ /* 0x000ea20000000a00 */
[----:B0-----:R-:W-:-:S06]  /*00b0*/  IMAD.WIDE R4, R7, 0x4, R4 ;  /* 0x0000000407047825 */ /* 0x001fcc00078e0204 */
[----:B-1----:R-:W3:Y:S01]  /*00c0*/  LDG.E R4, desc[UR4][R4.64] ;  /* 0x0000000404047981 */ /* 0x002ee2000c1e1900 */
[----:B--2---:R-:W-:Y:S01]  /*00d0*/  IMAD.WIDE R2, R7, 0x2, R2 ;  /* 0x0000000207027825 */ /* 0x004fe200078e0202 */
[----:B---3--:R-:W-:-:S05]  /*00e0*/  F2FP.F16.F32.PACK_AB R0, RZ, R4 ;  /* 0x00000004ff00723e */ /* 0x008fca00000000ff */
[----:B------:R-:W-:Y:S01]  /*00f0*/  STG.E.U16 desc[UR4][R2.64], R0 ;  /* 0x0000000002007986 */ /* 0x000fe2000c101504 */
[----:B------:R-:W-:Y:S05]  /*0100*/  EXIT ;  /* 0x000000000000794d */ /* 0x000fea0003800000 */
.L_x_0:
[----:B------:R-:W-:-:S00]  /*0110*/  BRA `(.L_x_0) ;  /* 0xfffffffc00fc7947 */ /* 0x000fc0000383ffff */
[----:B------:R-:W-:-:S00]  /*0120*/  NOP ;  /* 0x0000000000007918 */ /* 0x000fc00000000000 */
        /* <DEDUP_REMOVED lines=13> */
.L_x_18:


//--------------------- .text._Z14gemm_256_32x32iiiPfS_S_ --------------------------
	.section	.text._Z14gemm_256_32x32iiiPfS_S_,"ax",@progbits
	.align	128
        .global         _Z14gemm_256_32x32iiiPfS_S_
        .type           _Z14gemm_256_32x32iiiPfS_S_,@function
        .size           _Z14gemm_256_32x32iiiPfS_S_,(.L_x_19 - _Z14gemm_256_32x32iiiPfS_S_)
        .other          _Z14gemm_256_32x32iiiPfS_S_,@"STO_CUDA_ENTRY STV_DEFAULT"
_Z14gemm_256_32x32iiiPfS_S_:
.text._Z14gemm_256_32x32iiiPfS_S_:
[----:B------:R-:W0:Y:S01]  /*0000*/  LDC R1, c[0x0][0x37c] ;  /* 0x0000df00ff017b82 */ /* 0x000e220000000800 */
[----:B------:R-:W1:Y:S07]  /*0010*/  S2R R0, SR_TID.X ;  /* 0x0000000000007919 */ /* 0x000e6e0000002100 */
[----:B------:R-:W2:Y:S01]  /*0020*/  S2UR UR4, SR_CTAID.Y ;  /* 0x00000000000479c3 */ /* 0x000ea20000002600 */
[----:B------:R-:W3:Y:S01]  /*0030*/  LDCU UR5, c[0x0][0x380] ;  /* 0x00007000ff0577ac */ /* 0x000ee20008000800 */
[----:B0-----:R-:W-:Y:S01]  /*0040*/  IADD3 R1, PT, PT, R1, -0x1000, RZ ;  /* 0xfffff00001017810 */ /* 0x001fe20007ffe0ff */
[----:B------:R-:W0:Y:S01]  /*0050*/  S2R R4, SR_CTAID.X ;  /* 0x0000000000047919 */ /* 0x000e220000002500 */
[----:B------:R-:W4:Y:S04]  /*0060*/  LDCU.128 UR8, c[0x0][0x390] ;  /* 0x00007200ff0877ac */ /* 0x000f280008000c00 */
[----:B------:R-:W3:Y:S01]  /*0070*/  LDC R8, c[0x0][0x388] ;  /* 0x0000e200ff087b82 */ /* 0x000ee20000000800 */
[----:B------:R-:W4:Y:S01]  /*0080*/  LDCU.64 UR6, c[0x0][0x358] ;  /* 0x00006b00ff0677ac */ /* 0x000f220008000a00 */
[----:B--2---:R-:W-:Y:S01]  /*0090*/  USHF.L.U32 UR4, UR4, 0x5, URZ ;  /* 0x0000000504047899 */ /* 0x004fe200080006ff */
[----:B-1----:R-:W-:-:S05]  /*00a0*/  SHF.R.U32.HI R2, RZ, 0x5, R0 ;  /* 0x00000005ff027819 */ /* 0x002fca0000011600 */
[----:B---3--:R-:W-:Y:S01]  /*00b0*/  IMAD R7, R8, UR4, RZ ;  /* 0x0000000408077c24 */ /* 0x008fe2000f8e02ff */
[----:B------:R-:W-:Y:S02]  /*00c0*/  LOP3.LUT R3, R0, 0x1f, RZ, 0xc0, !PT ;  /* 0x0000001f00037812 */ /* 0x000fe400078ec0ff */
[----:B0-----:R-:W-:Y:S01]  /*00d0*/  SHF.L.U32 R4, R4, 0x5, RZ ;  /* 0x0000000504047819 */ /* 0x001fe200000006ff */
[----:B------:R-:W-:Y:S01]  /*00e0*/  IMAD R5, R2, UR5, RZ ;  /* 0x0000000502057c24 */ /* 0x000fe2000f8e02ff */
[----:B------:R-:W-:Y:S01]  /*00f0*/  LOP3.LUT R2, R7, R2, RZ, 0xfc, !PT ;  /* 0x0000000207027212 */ /* 0x000fe200078efcff */
[----:B------:R-:W-:Y:S01]  /*0100*/  IMAD R3, R3, R8, RZ ;  /* 0x0000000803037224 */ /* 0x000fe200078e02ff */
[----:B------:R-:W-:Y:S02]  /*0110*/  LOP3.LUT R10, R4, 0x1f, R0, 0xf8, !PT ;  /* 0x0000001f040a7812 */ /* 0x000fe400078ef800 */
[----:B------:R-:W-:Y:S02]  /*0120*/  SHF.R.S32.HI R6, RZ, 0x1f, R4 ;  /* 0x0000001fff067819 */ /* 0x000fe40000011404 */
[----:B------:R-:W-:-:S02]  /*0130*/  IADD3 R9, P2, PT, R3, R2, RZ ;  /* 0x0000000203097210 */ /* 0x000fc40007f5e0ff */
[C---:B------:R-:W-:Y:S02]  /*0140*/  IADD3 R11, P1, PT, R5.reuse, R10, RZ ;  /* 0x0000000a050b7210 */ /* 0x040fe40007f3e0ff */
[----:B------:R-:W-:Y:S02]  /*0150*/  SHF.R.S32.HI R2, RZ, 0x1f, R3 ;  /* 0x0000001fff027819 */ /* 0x000fe40000011403 */
[----:B------:R-:W-:Y:S02]  /*0160*/  LEA.HI.X.SX32 R12, R5, R6, 0x1, P1 ;  /* 0x00000006050c7211 */ /* 0x000fe400008f0eff */
[----:B------:R-:W-:Y:S02]  /*0170*/  LEA.HI.X.SX32 R10, R7, R2, 0x1, P2 ;  /* 0x00000002070a7211 */ /* 0x000fe400010f0eff */
[----:B----4-:R-:W-:Y:S02]  /*0180*/  LEA R22, P0, R11, UR8, 0x2 ;  /* 0x000000080b167c11 */ /* 0x010fe4000f8010ff */
[----:B------:R-:W-:-:S02]  /*0190*/  LEA R2, P1, R9, UR10, 0x2 ;  /* 0x0000000a09027c11 */ /* 0x000fc4000f8210ff */
[----:B------:R-:W-:Y:S01]  /*01a0*/  LEA.HI.X R23, R11, UR9, R12, 0x2, P0 ;  /* 0x000000090b177c11 */ /* 0x000fe200080f140c */
[----:B------:R-:W0:Y:S01]  /*01b0*/  LDCU.64 UR8, c[0x0][0x3a0] ;  /* 0x00007400ff0877ac */ /* 0x000e220008000a00 */
[----:B------:R-:W-:-:S03]  /*01c0*/  LEA.HI.X R3, R9, UR11, R10, 0x2, P1 ;  /* 0x0000000b09037c11 */ /* 0x000fc600088f140a */
[----:B------:R-:W2:Y:S04]  /*01d0*/  LDG.E R9, desc[UR6][R22.64] ;  /* 0x0000000616097981 */ /* 0x000ea8000c1e1900 */
[----:B------:R-:W3:Y:S01]  /*01e0*/  LDG.E R11, desc[UR6][R2.64] ;  /* 0x00000006020b7981 */ /* 0x000ee2000c1e1900 */
[----:B------:R-:W-:Y:S01]  /*01f0*/  SHF.L.U32 R19, R0, 0x2, RZ ;  /* 0x0000000200137819 */ /* 0x000fe200000006ff */
[----:B------:R-:W-:Y:S01]  /*0200*/  UIMAD UR4, UR4, UR5, URZ ;  /* 0x00000005040472a4 */ /* 0x000fe2000f8e02ff */
[----:B------:R-:W-:Y:S02]  /*0210*/  SHF.R.U32.HI R21, RZ, 0x3, R0 ;  /* 0x00000003ff157819 */ /* 0x000fe40000011600 */
[----:B------:R-:W-:-:S03]  /*0220*/  LOP3.LUT R19, R19, 0x1c, RZ, 0xc0, !PT ;  /* 0x0000001c13137812 */ /* 0x000fc600078ec0ff */
[----:B------:R-:W-:Y:S01]  /*0230*/  IMAD R5, R21, UR5, RZ ;  /* 0x0000000515057c24 */ /* 0x000fe2000f8e02ff */
[----:B------:R-:W-:Y:S01]  /*0240*/  LOP3.LUT R4, R19, R4, RZ, 0xfc, !PT ;  /* 0x0000000413047212 */ /* 0x000fe200078efcff */
[----:B------:R-:W-:-:S03]  /*0250*/  USHF.R.S32.HI UR5, URZ, 0x1f, UR4 ;  /* 0x0000001fff057899 */ /* 0x000fc60008011404 */
[----:B------:R-:W-:Y:S02]  /*0260*/  IADD3 R4, P0, P1, R5, UR4, R4 ;  /* 0x0000000405047c10 */ /* 0x000fe4000f91e004 */
[----:B------:R-:W-:-:S04]  /*0270*/  SHF.R.S32.HI R5, RZ, 0x1f, R5 ;  /* 0x0000001fff057819 */ /* 0x000fc80000011405 */
[----:B------:R-:W-:Y:S02]  /*0280*/  IADD3.X R5, PT, PT, R5, UR5, R6, P0, P1 ;  /* 0x0000000505057c10 */ /* 0x000fe400087e2406 */
[----:B0-----:R-:W-:-:S04]  /*0290*/  LEA R26, P0, R4, UR8, 0x2 ;  /* 0x00000008041a7c11 */ /* 0x001fc8000f8010ff */
[----:B------:R-:W-:Y:S02]  /*02a0*/  LEA.HI.X R27, R4, UR9, R5, 0x2, P0 ;  /* 0x00000009041b7c11 */ /* 0x000fe400080f1405 */
[----:B------:R-:W-:Y:S02]  /*02b0*/  ISETP.GE.AND P0, PT, R8, 0x1, PT ;  /* 0x000000010800780c */ /* 0x000fe40003f06270 */
[----:B------:R-:W-:Y:S01]  /*02c0*/  LEA R8, R0, R1, 0x2 ;  /* 0x0000000100087211 */ /* 0x000fe200078e10ff */
[----:B------:R0:W5:Y:S04]  /*02d0*/  LDG.E.128 R4, desc[UR6][R26.64] ;  /* 0x000000061a047981 */ /* 0x000168000c1e1d00 */
[----:B--2---:R0:W-:Y:S04]  /*02e0*/  STL [R8], R9 ;  /* 0x0000000908007387 */ /* 0x0041e80000100800 */
[----:B---3--:R0:W-:Y:S02]  /*02f0*/  STL [R8+0x800], R11 ;  /* 0x0008000b08007387 */ /* 0x0081e40000100800 */
[----:B------:R-:W-:Y:S05]  /*0300*/  @!P0 BRA `(.L_x_1) ;  /* 0x0000000400348947 */ /* 0x000fea0003800000 */
[----:B------:R-:W-:Y:S01]  /*0310*/  HFMA2 R16, -RZ, RZ, 0, 0 ;  /* 0x00000000ff107431 */ /* 0x000fe200000001ff */
[----:B------:R-:W-:Y:S01]  /*0320*/  IADD3 R17, PT, PT, R1, 0x800, RZ ;  /* 0x0000080001117810 */ /* 0x000fe20007ffe0ff */
[----:B------:R-:W-:-:S06]  /*0330*/  UMOV UR4, URZ ;  /* 0x000000ff00047c82 */ /* 0x000fcc0008000000 */
.L_x_2:
[----:B------:R-:W-:Y:S01]  /*0340*/  IMAD.IADD R20, R19, 0x1, R16 ;  /* 0x0000000113147824 */ /* 0x000fe200078e0210 */
[----:B------:R-:W-:Y:S01]  /*0350*/  IADD3 R18, PT, PT, R21, R16, RZ ;  /* 0x0000001015127210 */ /* 0x000fe20007ffe0ff */
[----:B------:R-:W-:Y:S01]  /*0360*/  UIADD3 UR4, UPT, UPT, UR4, 0x8, URZ ;  /* 0x0000000804047890 */ /* 0x000fe2000fffe0ff */
[----:B------:R-:W-:Y:S02]  /*0370*/  BAR.SYNC.DEFER_BLOCKING 0x0 ;  /* 0x0000000000007b1d */ /* 0x000fe40000010000 */
[----:B------:R-:W-:Y:S02]  /*0380*/  LEA R18, R18, R17, 0x2 ;  /* 0x0000001112127211 */ /* 0x000fe400078e10ff */
[----:B------:R-:W-:-:S03]  /*0390*/  LEA R20, R20, R1, 0x2 ;  /* 0x0000000114147211 */ /* 0x000fc600078e10ff */
[----:B------:R-:W2:Y:S04]  /*03a0*/  LDL R25, [R18] ;  /* 0x0000000012197983 */ /* 0x000ea80000100800 */
[----:B0-----:R-:W2:Y:S04]  /*03b0*/  LDL.128 R8, [R20] ;  /* 0x0000000014087983 */ /* 0x001ea80000100c00 */
[----:B------:R-:W3:Y:S04]  /*03c0*/  LDL R24, [R18+0x80] ;  /* 0x0000800012187983 */ /* 0x000ee80000100800 */
[----:B------:R-:W3:Y:S01]  /*03d0*/  LDL.128 R12, [R20+0x80] ;  /* 0x00008000140c7983 */ /* 0x000ee20000100c00 */
[-C--:B--2--5:R-:W-:Y:S01]  /*03e0*/  FFMA R28, R9, R25.reuse, R5 ;  /* 0x00000019091c7223 */ /* 0x0a4fe20000000005 */
[-C--:B------:R-:W-:Y:S01]  /*03f0*/  FFMA R29, R8, R25.reuse, R4 ;  /* 0x00000019081d7223 */ /* 0x080fe20000000004 */
[-C--:B------:R-:W-:Y:S01]  /*0400*/  FFMA R5, R10, R25.reuse, R6 ;  /* 0x000000190a057223 */ /* 0x080fe20000000006 */
[----:B------:R-:W-:-:S02]  /*0410*/  FFMA R8, R11, R25, R7 ;  /* 0x000000190b087223 */ /* 0x000fc40000000007 */
[-C--:B---3--:R-:W-:Y:S01]  /*0420*/  FFMA R25, R12, R24.reuse, R29 ;  /* 0x000000180c197223 */ /* 0x088fe2000000001d */
[-C--:B------:R-:W-:Y:S01]  /*0430*/  FFMA R28, R13, R24.reuse, R28 ;  /* 0x000000180d1c7223 */ /* 0x080fe2000000001c */
[-C--:B------:R-:W-:Y:S01]  /*0440*/  FFMA R29, R14, R24.reuse, R5 ;  /* 0x000000180e1d7223 */ /* 0x080fe20000000005 */
[----:B------:R-:W2:Y:S04]  /*0450*/  LDL R13, [R18+0x100] ;  /* 0x00010000120d7983 */ /* 0x000ea80000100800 */
[----:B------:R-:W2:Y:S01]  /*0460*/  LDL.128 R4, [R20+0x100] ;  /* 0x0001000014047983 */ /* 0x000ea20000100c00 */
[----:B------:R-:W-:-:S03]  /*0470*/  FFMA R24, R15, R24, R8 ;  /* 0x000000180f187223 */ /* 0x000fc60000000008 */
[----:B------:R-:W3:Y:S04]  /*0480*/  LDL R12, [R18+0x180] ;  /* 0x00018000120c7983 */ /* 0x000ee80000100800 */
[----:B------:R-:W3:Y:S04]  /*0490*/  LDL.128 R8, [R20+0x180] ;  /* 0x0001800014087983 */ /* 0x000ee80000100c00 */
[----:B------:R-:W4:Y:S01]  /*04a0*/  LDL R14, [R18+0x200] ;  /* 0x00020000120e7983 */ /* 0x000f220000100800 */
[-C--:B--2---:R-:W-:Y:S01]  /*04b0*/  FFMA R25, R4, R13.reuse, R25 ;  /* 0x0000000d04197223 */ /* 0x084fe20000000019 */
[-C--:B------:R-:W-:Y:S01]  /*04c0*/  FFMA R28, R5, R13.reuse, R28 ;  /* 0x0000000d051c7223 */ /* 0x080fe2000000001c */
[-C--:B------:R-:W-:Y:S01]  /*04d0*/  FFMA R29, R6, R13.reuse, R29 ;  /* 0x0000000d061d7223 */ /* 0x080fe2000000001d */
[----:B------:R-:W-:-:S02]  /*04e0*/  FFMA R24, R7, R13, R24 ;  /* 0x0000000d07187223 */ /* 0x000fc40000000018 */
[----:B------:R-:W4:Y:S01]  /*04f0*/  LDL.128 R4, [R20+0x200] ;  /* 0x0002000014047983 */ /* 0x000f220000100c00 */
[-C--:B---3--:R-:W-:Y:S01]  /*0500*/  FFMA R13, R8, R12.reuse, R25 ;  /* 0x0000000c080d7223 */ /* 0x088fe20000000019 */
[-C--:B------:R-:W-:Y:S01]  /*0510*/  FFMA R28, R9, R12.reuse, R28 ;  /* 0x0000000c091c7223 */ /* 0x080fe2000000001c */
[-C--:B------:R-:W-:Y:S01]  /*0520*/  FFMA R29, R10, R12.reuse, R29 ;  /* 0x0000000c0a1d7223 */ /* 0x080fe2000000001d */
[----:B------:R-:W-:Y:S01]  /*0530*/  FFMA R15, R11, R12, R24 ;  /* 0x0000000c0b0f7223 */ /* 0x000fe20000000018 */
[----:B------:R-:W2:Y:S01]  /*0540*/  LDL R25, [R18+0x300] ;  /* 0x0003000012197983 */ /* 0x000ea20000100800 */
[----:B------:R-:W0:Y:S03]  /*0550*/  LDC R12, c[0x0][0x388] ;  /* 0x0000e200ff0c7b82 */ /* 0x000e260000000800 */
[----:B------:R-:W3:Y:S04]  /*0560*/  LDL R24, [R18+0x280] ;  /* 0x0002800012187983 */ /* 0x000ee80000100800 */
[----:B------:R-:W3:Y:S04]  /*0570*/  LDL.128 R8, [R20+0x280] ;  /* 0x0002800014087983 */ /* 0x000ee80000100c00 */
[----:B------:R-:W2:Y:S01]  /*0580*/  LDL R18, [R18+0x380] ;  /* 0x0003800012127983 */ /* 0x000ea20000100800 */
[----:B0-----:R-:W-:Y:S01]  /*0590*/  ISETP.LE.AND P0, PT, R12, UR4, PT ;  /* 0x000000040c007c0c */ /* 0x001fe2000bf03270 */
[----:B----4-:R-:W-:-:S12]  /*05a0*/  FFMA R28, R5, R14, R28 ;  /* 0x0000000e051c7223 */ /* 0x010fd8000000001c */
[----:B------:R-:W0:Y:S01]  /*05b0*/  @!P0 LDC R5, c[0x0][0x380] ;  /* 0x0000e000ff058b82 */ /* 0x000e220000000800 */
[-C--:B------:R-:W-:Y:S01]  /*05c0*/  FFMA R13, R4, R14.reuse, R13 ;  /* 0x0000000e040d7223 */ /* 0x080fe2000000000d */
[-C--:B------:R-:W-:Y:S01]  /*05d0*/  FFMA R29, R6, R14.reuse, R29 ;  /* 0x0000000e061d7223 */ /* 0x080fe2000000001d */
[----:B------:R-:W-:Y:S02]  /*05e0*/  FFMA R4, R7, R14, R15 ;  /* 0x0000000e07047223 */ /* 0x000fe4000000000f */
[-C--:B---3--:R-:W-:Y:S01]  /*05f0*/  FFMA R13, R8, R24.reuse, R13 ;  /* 0x00000018080d7223 */ /* 0x088fe2000000000d */
[-C--:B------:R-:W-:Y:S01]  /*0600*/  FFMA R14, R9, R24.reuse, R28 ;  /* 0x00000018090e7223 */ /* 0x080fe2000000001c */
[-C--:B------:R-:W-:Y:S01]  /*0610*/  FFMA R15, R10, R24.reuse, R29 ;  /* 0x000000180a0f7223 */ /* 0x080fe2000000001d */
[----:B------:R-:W-:Y:S01]  /*0620*/  FFMA R24, R11, R24, R4 ;  /* 0x000000180b187223 */ /* 0x000fe20000000004 */
[----:B0-----:R-:W-:Y:S02]  /*0630*/  @!P0 SHF.L.U32 R9, R5, 0x3, RZ ;  /* 0x0000000305098819 */ /* 0x001fe400000006ff */
[----:B------:R-:W2:Y:S03]  /*0640*/  LDL.128 R4, [R20+0x300] ;  /* 0x0003000014047983 */ /* 0x000ea60000100c00 */
[----:B------:R-:W-:-:S02]  /*0650*/  @!P0 IMAD.WIDE R22, R9, 0x4, R22 ;  /* 0x0000000409168825 */ /* 0x000fc400078e0216 */
[----:B------:R-:W3:Y:S04]  /*0660*/  LDL.128 R8, [R20+0x380] ;  /* 0x0003800014087983 */ /* 0x000ee80000100c00 */
[----:B------:R-:W4:Y:S04]  /*0670*/  @!P0 LDG.E R28, desc[UR6][R22.64] ;  /* 0x00000006161c8981 */ /* 0x000f28000c1e1900 */
[----:B------:R0:W4:Y:S01]  /*0680*/  @!P0 LDG.E R20, desc[UR6][R2.64+0x20] ;  /* 0x0000200602148981 */ /* 0x000122000c1e1900 */
[----:B------:R-:W-:Y:S01]  /*0690*/  ISETP.LE.AND P2, PT, R12, UR4, PT ;  /* 0x000000040c007c0c */ /* 0x000fe2000bf43270 */
[----:B------:R-:W-:Y:S01]  /*06a0*/  @!P0 IMAD R29, R0, 0x4, R1 ;  /* 0x00000004001d8824 */ /* 0x000fe200078e0201 */
[----:B------:R-:W-:-:S05]  /*06b0*/  LOP3.LUT R16, R16, 0x100, RZ, 0x3c, !PT ;  /* 0x0000010010107812 */ /* 0x000fca00078e3cff */
[----:B------:R-:W-:Y:S02]  /*06c0*/  @!P0 IMAD R29, R16, 0x4, R29 ;  /* 0x00000004101d8824 */ /* 0x000fe400078e021d */
[-C--:B--2---:R-:W-:Y:S01]  /*06d0*/  FFMA R14, R5, R25.reuse, R14 ;  /* 0x00000019050e7223 */ /* 0x084fe2000000000e */
[----:B------:R-:W-:Y:S02]  /*06e0*/  @!P0 IMAD R5, R0, 0x4, R17 ;  /* 0x0000000400058824 */ /* 0x000fe400078e0211 */
[-C--:B------:R-:W-:Y:S01]  /*06f0*/  FFMA R13, R4, R25.reuse, R13 ;  /* 0x00000019040d7223 */ /* 0x080fe2000000000d */
[-C--:B------:R-:W-:Y:S01]  /*0700*/  FFMA R15, R6, R25.reuse, R15 ;  /* 0x00000019060f7223 */ /* 0x080fe2000000000f */
[----:B------:R-:W-:Y:S01]  /*0710*/  FFMA R24, R7, R25, R24 ;  /* 0x0000001907187223 */ /* 0x000fe20000000018 */
[----:B------:R-:W-:Y:S01]  /*0720*/  @!P0 IADD3 R25, P1, PT, R2, 0x20, RZ ;  /* 0x0000002002198810 */ /* 0x000fe20007f3e0ff */
[----:B---3--:R-:W-:Y:S01]  /*0730*/  FFMA R4, R8, R18, R13 ;  /* 0x0000001208047223 */ /* 0x008fe2000000000d */
[----:B------:R-:W-:-:S02]  /*0740*/  @!P0 LEA R5, R16, R5, 0x2 ;  /* 0x0000000510058211 */ /* 0x000fc400078e10ff */
[----:B------:R-:W-:Y:S01]  /*0750*/  @!P0 IADD3.X R8, PT, PT, RZ, R3, RZ, P1, !PT ;  /* 0x00000003ff088210 */ /* 0x000fe20000ffe4ff */
[----:B----4-:R-:W-:Y:S01]  /*0760*/  @!P0 STL [R29], R28 ;  /* 0x0000001c1d008387 */ /* 0x010fe20000100800 */
[-C--:B------:R-:W-:Y:S01]  /*0770*/  FFMA R6, R10, R18.reuse, R15 ;  /* 0x000000120a067223 */ /* 0x080fe2000000000f */
[----:B------:R-:W-:Y:S01]  /*0780*/  FFMA R7, R11, R18, R24 ;  /* 0x000000120b077223 */ /* 0x000fe20000000018 */
[----:B0-----:R-:W-:Y:S01]  /*0790*/  @!P0 MOV R2, R25 ;  /* 0x0000001900028202 */ /* 0x001fe20000000f00 */
[----:B------:R0:W-:Y:S01]  /*07a0*/  @!P0 STL [R5], R20 ;  /* 0x0000001405008387 */ /* 0x0001e20000100800 */
[----:B------:R-:W-:Y:S01]  /*07b0*/  @!P0 MOV R3, R8 ;  /* 0x0000000800038202 */ /* 0x000fe20000000f00 */
[----:B0-----:R-:W-:Y:S01]  /*07c0*/  FFMA R5, R9, R18, R14 ;  /* 0x0000001209057223 */ /* 0x001fe2000000000e */
[----:B------:R-:W-:Y:S06]  /*07d0*/  @!P2 BRA `(.L_x_2) ;  /* 0xfffffff800d8a947 */ /* 0x000fec000383ffff */
.L_x_1:
[----:B-----5:R-:W-:Y:S01]  /*07e0*/  STG.E.128 desc[UR6][R26.64], R4 ;  /* 0x000000041a007986 */ /* 0x020fe2000c101d06 */
[----:B------:R-:W-:Y:S05]  /*07f0*/  EXIT ;  /* 0x000000000000794d */ /* 0x000fea0003800000 */
.L_x_3:
        /* <DEDUP_REMOVED lines=16> */
.L_x_19:


//--------------------- .text._Z8fp16gemmP6__halfS0_Pfiiiff --------------------------
	.section	.text._Z8fp16gemmP6__halfS0_Pfiiiff,"ax",@progbits
	.align	128
        .global         _Z8fp16gemmP6__halfS0_Pfiiiff
        .type           _Z8fp16gemmP6__halfS0_Pfiiiff,@function
        .size           _Z8fp16gemmP6__halfS0_Pfiiiff,(.L_x_20 - _Z8fp16gemmP6__halfS0_Pfiiiff)
        .other          _Z8fp16gemmP6__halfS0_Pfiiiff,@"STO_CUDA_ENTRY STV_DEFAULT"
_Z8fp16gemmP6__halfS0_Pfiiiff:
.text._Z8fp16gemmP6__halfS0_Pfiiiff:
[----:B------:R-:W-:Y:S01]  /*0000*/  LDC R1, c[0x0][0x37c] ;  /* 0x0000df00ff017b82 */ /* 0x000fe20000000800 */
[----:B------:R-:W0:Y:S07]  /*0010*/  S2R R0, SR_TID.X ;  /* 0x0000000000007919 */ /* 0x000e2e0000002100 */
[----:B------:R-:W1:Y:S01]  /*0020*/  S2UR UR4, SR_CTAID.Y ;  /* 0x00000000000479c3 */ /* 0x000e620000002600 */
[----:B------:R-:W2:Y:S01]  /*0030*/  LDCU.128 UR12, c[0x0][0x380] ;  /* 0x00007000ff0c77ac */ /* 0x000ea20008000c00 */
[----:B------:R-:W3:Y:S01]  /*0040*/  S2R R9, SR_CTAID.X ;  /* 0x0000000000097919 */ /* 0x000ee20000002500 */
[----:B------:R-:W4:Y:S05]  /*0050*/  LDCU.64 UR8, c[0x0][0x358] ;  /* 0x00006b00ff0877ac */ /* 0x000f2a0008000a00 */
[----:B------:R-:W2:Y:S01]  /*0060*/  LDC R2, c[0x0][0x3a0] ;  /* 0x0000e800ff027b82 */ /* 0x000ea20000000800 */
[----:B------:R-:W4:Y:S07]  /*0070*/  LDCU.64 UR6, c[0x0][0x390] ;  /* 0x00007200ff0677ac */ /* 0x000f2e0008000a00 */
[----:B------:R-:W4:Y:S01]  /*0080*/  LDC R5, c[0x0][0x398] ;  /* 0x0000e600ff057b82 */ /* 0x000f220000000800 */
[----:B-1----:R-:W-:Y:S01]  /*0090*/  USHF.L.U32 UR4, UR4, 0x5, URZ ;  /* 0x0000000504047899 */ /* 0x002fe200080006ff */
[----:B0-----:R-:W-:-:S05]  /*00a0*/  SHF.R.U32.HI R4, RZ, 0x5, R0 ;  /* 0x00000005ff047819 */ /* 0x001fca0000011600 */
[----:B--2---:R-:W-:Y:S01]  /*00b0*/  IMAD R11, R2, UR4, RZ ;  /* 0x00000004020b7c24 */ /* 0x004fe2000f8e02ff */
[----:B------:R-:W-:Y:S02]  /*00c0*/  LOP3.LUT R3, R0, 0x1f, RZ, 0xc0, !PT ;  /* 0x0000001f00037812 */ /* 0x000fe400078ec0ff */
[----:B---3--:R-:W-:Y:S02]  /*00d0*/  SHF.L.U32 R9, R9, 0x5, RZ ;  /* 0x0000000509097819 */ /* 0x008fe400000006ff */
[----:B------:R-:W-:Y:S01]  /*00e0*/  LOP3.LUT R10, R11, R4, RZ, 0xfc, !PT ;  /* 0x000000040b0a7212 */ /* 0x000fe200078efcff */
[----:B------:R-:W-:Y:S01]  /*00f0*/  IMAD R3, R3, R2, RZ ;  /* 0x0000000203037224 */ /* 0x000fe200078e02ff */
[----:B------:R-:W-:Y:S01]  /*0100*/  LOP3.LUT R12, R9, 0x1f, R0, 0xf8, !PT ;  /* 0x0000001f090c7812 */ /* 0x000fe200078ef800 */
[----:B----4-:R-:W-:Y:S01]  /*0110*/  IMAD R7, R4, R5, RZ ;  /* 0x0000000504077224 */ /* 0x010fe200078e02ff */
[----:B------:R-:W-:Y:S02]  /*0120*/  SHF.R.S32.HI R8, RZ, 0x1f, R9 ;  /* 0x0000001fff087819 */ /* 0x000fe40000011409 */
[----:B------:R-:W-:-:S02]  /*0130*/  IADD3 R10, P2, PT, R3, R10, RZ ;  /* 0x0000000a030a7210 */ /* 0x000fc40007f5e0ff */
[C---:B------:R-:W-:Y:S02]  /*0140*/  IADD3 R12, P1, PT, R7.reuse, R12, RZ ;  /* 0x0000000c070c7210 */ /* 0x040fe40007f3e0ff */
[----:B------:R-:W-:Y:S02]  /*0150*/  SHF.R.S32.HI R4, RZ, 0x1f, R3 ;  /* 0x0000001fff047819 */ /* 0x000fe40000011403 */
[----:B------:R-:W-:Y:S02]  /*0160*/  LEA R22, P0, R12, UR12, 0x1 ;  /* 0x0000000c0c167c11 */ /* 0x000fe4000f8008ff */
[----:B------:R-:W-:Y:S02]  /*0170*/  LEA.HI.X.SX32 R7, R7, R8, 0x1, P1 ;  /* 0x0000000807077211 */ /* 0x000fe400008f0eff */
[----:B------:R-:W-:Y:S02]  /*0180*/  LEA.HI.X.SX32 R11, R11, R4, 0x1, P2 ;  /* 0x000000040b0b7211 */ /* 0x000fe400010f0eff */
[----:B------:R-:W-:-:S02]  /*0190*/  LEA R6, P1, R10, UR14, 0x1 ;  /* 0x0000000e0a067c11 */ /* 0x000fc4000f8208ff */
[----:B------:R-:W-:Y:S02]  /*01a0*/  LEA.HI.X R23, R12, UR13, R7, 0x1, P0 ;  /* 0x0000000d0c177c11 */ /* 0x000fe400080f0c07 */
[----:B------:R-:W-:-:S03]  /*01b0*/  LEA.HI.X R7, R10, UR15, R11, 0x1, P1 ;  /* 0x0000000f0a077c11 */ /* 0x000fc600088f0c0b */
[----:B------:R-:W2:Y:S04]  /*01c0*/  LDG.E.U16 R13, desc[UR8][R22.64] ;  /* 0x00000008160d7981 */ /* 0x000ea8000c1e1500 */
[----:B------:R-:W3:Y:S01]  /*01d0*/  LDG.E.U16 R15, desc[UR8][R6.64] ;  /* 0x00000008060f7981 */ /* 0x000ee2000c1e1500 */
[----:B------:R-:W-:Y:S01]  /*01e0*/  SHF.L.U32 R3, R0, 0x2, RZ ;  /* 0x0000000200037819 */ /* 0x000fe200000006ff */
[----:B------:R-:W-:Y:S01]  /*01f0*/  IMAD R10, R5, UR4, RZ ;  /* 0x00000004050a7c24 */ /* 0x000fe2000f8e02ff */
[----:B------:R-:W-:Y:S02]  /*0200*/  SHF.R.U32.HI R4, RZ, 0x3, R0 ;  /* 0x00000003ff047819 */ /* 0x000fe40000011600 */
[----:B------:R-:W-:-:S03]  /*0210*/  LOP3.LUT R3, R3, 0x1c, RZ, 0xc0, !PT ;  /* 0x0000001c03037812 */ /* 0x000fc600078ec0ff */
[----:B------:R-:W-:Y:S01]  /*0220*/  IMAD R11, R4, R5, RZ ;  /* 0x00000005040b7224 */ /* 0x000fe200078e02ff */
[----:B------:R-:W-:Y:S02]  /*0230*/  LOP3.LUT R12, R3, R9, RZ, 0xfc, !PT ;  /* 0x00000009030c7212 */ /* 0x000fe400078efcff */
[--C-:B------:R-:W-:Y:S02]  /*0240*/  SHF.R.S32.HI R9, RZ, 0x1f, R10.reuse ;  /* 0x0000001fff097819 */ /* 0x100fe4000001140a */
[----:B------:R-:W-:Y:S02]  /*0250*/  IADD3 R12, P0, P1, R11, R12, R10 ;  /* 0x0000000c0b0c7210 */ /* 0x000fe4000791e00a */
[----:B------:R-:W-:-:S04]  /*0260*/  SHF.R.S32.HI R11, RZ, 0x1f, R11 ;  /* 0x0000001fff0b7819 */ /* 0x000fc8000001140b */
[----:B------:R-:W-:Y:S02]  /*0270*/  IADD3.X R9, PT, PT, R11, R8, R9, P0, P1 ;  /* 0x000000080b097210 */ /* 0x000fe400007e2409 */
[----:B------:R-:W-:-:S04]  /*0280*/  LEA R24, P0, R12, UR6, 0x2 ;  /* 0x000000060c187c11 */ /* 0x000fc8000f8010ff */
[----:B------:R-:W-:Y:S01]  /*0290*/  LEA.HI.X R25, R12, UR7, R9, 0x2, P0 ;  /* 0x000000070c197c11 */ /* 0x000fe200080f1409 */
[----:B------:R-:W0:Y:S01]  /*02a0*/  S2UR UR7, SR_CgaCtaId ;  /* 0x00000000000779c3 */ /* 0x000e220000008800 */
[----:B------:R-:W-:Y:S02]  /*02b0*/  UMOV UR4, 0x400 ;  /* 0x0000040000047882 */ /* 0x000fe40000000000 */
[----:B------:R-:W-:Y:S01]  /*02c0*/  UIADD3 UR6, UPT, UPT, UR4, 0x400, URZ ;  /* 0x0000040004067890 */ /* 0x000fe2000fffe0ff */
[----:B------:R-:W-:Y:S01]  /*02d0*/  ISETP.GE.AND P0, PT, R2, 0x1, PT ;  /* 0x000000010200780c */ /* 0x000fe20003f06270 */
[----:B------:R1:W5:Y:S01]  /*02e0*/  LDG.E.128 R8, desc[UR8][R24.64] ;  /* 0x0000000818087981 */ /* 0x000362000c1e1d00 */
[----:B0-----:R-:W-:Y:S02]  /*02f0*/  ULEA UR5, UR7, UR4, 0x18 ;  /* 0x0000000407057291 */ /* 0x001fe4000f8ec0ff */
[----:B------:R-:W-:-:S04]  /*0300*/  ULEA UR6, UR7, UR6, 0x18 ;  /* 0x0000000607067291 */ /* 0x000fc8000f8ec0ff */
[C---:B------:R-:W-:Y:S02]  /*0310*/  LEA R2, R0.reuse, UR5, 0x1 ;  /* 0x0000000500027c11 */ /* 0x040fe4000f8e08ff */
[----:B------:R-:W-:-:S03]  /*0320*/  LEA R0, R0, UR6, 0x1 ;  /* 0x0000000600007c11 */ /* 0x000fc6000f8e08ff */
[----:B--2---:R1:W-:Y:S04]  /*0330*/  STS.U16 [R2], R13 ;  /* 0x0000000d02007388 */ /* 0x0043e80000000400 */
[----:B---3--:R1:W-:Y:S01]  /*0340*/  STS.U16 [R0], R15 ;  /* 0x0000000f00007388 */ /* 0x0083e20000000400 */
[----:B------:R-:W-:Y:S05]  /*0350*/  @!P0 BRA `(.L_x_4) ;  /* 0x0000000400e48947 */ /* 0x000fea0003800000 */
[----:B-1----:R-:W-:Y:S01]  /*0360*/  HFMA2 R13, -RZ, RZ, 0, 0 ;  /* 0x00000000ff0d7431 */ /* 0x002fe200000001ff */
[----:B------:R-:W-:Y:S01]  /*0370*/  SHF.L.U32 R5, R5, 0x3, RZ ;  /* 0x0000000305057819 */ /* 0x000fe200000006ff */
[----:B------:R-:W-:-:S06]  /*0380*/  UMOV UR4, URZ ;  /* 0x000000ff00047c82 */ /* 0x000fcc0008000000 */
.L_x_5:
[----:B------:R-:W-:Y:S01]  /*0390*/  BAR.SYNC.DEFER_BLOCKING 0x0 ;  /* 0x0000000000007b1d */ /* 0x000fe20000010000 */
[-C--:B0-----:R-:W-:Y:S01]  /*03a0*/  IADD3 R15, PT, PT, R4, R13.reuse, RZ ;  /* 0x0000000d040f7210 */ /* 0x081fe20007ffe0ff */
[----:B------:R-:W-:Y:S01]  /*03b0*/  UIADD3 UR4, UPT, UPT, UR4, 0x8, URZ ;  /* 0x0000000804047890 */ /* 0x000fe2000fffe0ff */
[----:B------:R-:W-:Y:S02]  /*03c0*/  IADD3 R20, PT, PT, R3, R13, RZ ;  /* 0x0000000d03147210 */ /* 0x000fe40007ffe0ff */
[----:B------:R-:W-:-:S03]  /*03d0*/  LEA R15, R15, UR6, 0x1 ;  /* 0x000000060f0f7c11 */ /* 0x000fc6000f8e08ff */
[----:B------:R-:W0:Y:S01]  /*03e0*/  LDC R12, c[0x0][0x3a0] ;  /* 0x0000e800ff0c7b82 */ /* 0x000e220000000800 */
[----:B------:R-:W-:Y:S01]  /*03f0*/  LEA R20, R20, UR5, 0x1 ;  /* 0x0000000514147c11 */ /* 0x000fe2000f8e08ff */
[----:B------:R-:W-:Y:S04]  /*0400*/  LDS.U16 R21, [R15] ;  /* 0x000000000f157984 */ /* 0x000fe80000000400 */
[----:B------:R-:W1:Y:S01]  /*0410*/  LDS.64 R16, [R20] ;  /* 0x0000000014107984 */ /* 0x000e620000000a00 */
[----:B0-----:R-:W-:-:S03]  /*0420*/  ISETP.LE.AND P0, PT, R12, UR4, PT ;  /* 0x000000040c007c0c */ /* 0x001fc6000bf03270 */
[----:B------:R-:W-:Y:S04]  /*0430*/  LDS.U16 R26, [R15+0x40] ;  /* 0x000040000f1a7984 */ /* 0x000fe80000000400 */
[----:B------:R-:W0:Y:S06]  /*0440*/  LDS.64 R18, [R20+0x40] ;  /* 0x0000400014127984 */ /* 0x000e2c0000000a00 */
[----:B------:R-:W-:-:S05]  /*0450*/  @!P0 IMAD.WIDE R22, R5, 0x2, R22 ;  /* 0x0000000205168825 */ /* 0x000fca00078e0216 */
[----:B------:R-:W2:Y:S01]  /*0460*/  @!P0 LDG.E.U16 R14, desc[UR8][R22.64] ;  /* 0x00000008160e8981 */ /* 0x000ea2000c1e1500 */
[----:B------:R-:W-:-:S04]  /*0470*/  LOP3.LUT R13, R13, 0x100, RZ, 0x3c, !PT ;  /* 0x000001000d0d7812 */ /* 0x000fc800078e3cff */
[----:B------:R-:W-:Y:S01]  /*0480*/  @!P0 LEA R29, R13, R2, 0x1 ;  /* 0x000000020d1d8211 */ /* 0x000fe200078e08ff */
[-C--:B-1----:R-:W-:Y:S02]  /*0490*/  HMUL2 R16, R16, R21.reuse.H0_H0 ;  /* 0x2000001510107232 */ /* 0x082fe40000000000 */
[----:B------:R-:W-:-:S03]  /*04a0*/  HMUL2 R21, R17, R21.H0_H0 ;  /* 0x2000001511157232 */ /* 0x000fc60000000000 */
[--C-:B------:R-:W-:Y:S02]  /*04b0*/  HADD2.F32 R17, -RZ, R16.reuse.H0_H0 ;  /* 0x20000010ff117230 */ /* 0x100fe40000004100 */
[--C-:B------:R-:W-:Y:S02]  /*04c0*/  HADD2.F32 R27, -RZ, R21.reuse.H0_H0 ;  /* 0x20000015ff1b7230 */ /* 0x100fe40000004100 */
[----:B0-----:R-:W-:Y:S02]  /*04d0*/  HMUL2 R19, R19, R26.H0_H0 ;  /* 0x2000001a13137232 */ /* 0x001fe40000000000 */
[----:B------:R-:W-:Y:S02]  /*04e0*/  HADD2.F32 R16, -RZ, R16.H1_H1 ;  /* 0x30000010ff107230 */ /* 0x000fe40000004100 */
[----:B-----5:R-:W-:Y:S01]  /*04f0*/  FADD R17, R17, R8 ;  /* 0x0000000811117221 */ /* 0x020fe20000000000 */
[----:B------:R-:W-:Y:S02]  /*0500*/  HADD2.F32 R8, -RZ, R21.H1_H1 ;  /* 0x30000015ff087230 */ /* 0x000fe40000004100 */
[----:B------:R-:W-:Y:S01]  /*0510*/  FADD R10, R27, R10 ;  /* 0x0000000a1b0a7221 */ /* 0x000fe20000000000 */
[----:B------:R-:W-:-:S02]  /*0520*/  HADD2.F32 R28, -RZ, R19.H1_H1 ;  /* 0x30000013ff1c7230 */ /* 0x000fc40000004100 */
[----:B------:R-:W-:Y:S01]  /*0530*/  FADD R21, R16, R9 ;  /* 0x0000000910157221 */ /* 0x000fe20000000000 */
[----:B------:R-:W-:Y:S02]  /*0540*/  HADD2.F32 R27, -RZ, R19.H0_H0 ;  /* 0x20000013ff1b7230 */ /* 0x000fe40000004100 */
[----:B------:R-:W-:Y:S01]  /*0550*/  FADD R11, R8, R11 ;  /* 0x0000000b080b7221 */ /* 0x000fe20000000000 */
[----:B------:R-:W-:Y:S01]  /*0560*/  HMUL2 R18, R18, R26.H0_H0 ;  /* 0x2000001a12127232 */ /* 0x000fe20000000000 */
[----:B------:R-:W-:Y:S02]  /*0570*/  LDS.U16 R16, [R15+0x80] ;  /* 0x000080000f107984 */ /* 0x000fe40000000400 */
[----:B------:R-:W-:Y:S02]  /*0580*/  FADD R19, R11, R28 ;  /* 0x0000001c0b137221 */ /* 0x000fe40000000000 */
[----:B------:R0:W3:Y:S01]  /*0590*/  @!P0 LDG.E.U16 R28, desc[UR8][R6.64+0x10] ;  /* 0x00001008061c8981 */ /* 0x0000e2000c1e1500 */
[----:B------:R-:W-:-:S02]  /*05a0*/  HADD2.F32 R26, -RZ, R18.H0_H0 ;  /* 0x20000012ff1a7230 */ /* 0x000fc40000004100 */
[----:B------:R-:W-:Y:S01]  /*05b0*/  HADD2.F32 R18, -RZ, R18.H1_H1 ;  /* 0x30000012ff127230 */ /* 0x000fe20000004100 */
[----:B------:R-:W1:Y:S02]  /*05c0*/  LDS.64 R8, [R20+0x80] ;  /* 0x0000800014087984 */ /* 0x000e640000000a00 */
[----:B------:R-:W-:Y:S02]  /*05d0*/  FADD R17, R17, R26 ;  /* 0x0000001a11117221 */ /* 0x000fe40000000000 */
[----:B------:R-:W-:Y:S01]  /*05e0*/  FADD R26, R21, R18 ;  /* 0x00000012151a7221 */ /* 0x000fe20000000000 */
[----:B------:R-:W-:Y:S01]  /*05f0*/  FADD R21, R10, R27 ;  /* 0x0000001b0a157221 */ /* 0x000fe20000000000 */
[----:B------:R-:W-:Y:S04]  /*0600*/  LDS.U16 R18, [R15+0xc0] ;  /* 0x0000c0000f127984 */ /* 0x000fe80000000400 */
[----:B------:R-:W4:Y:S01]  /*0610*/  LDS.64 R10, [R20+0xc0] ;  /* 0x0000c000140a7984 */ /* 0x000f220000000a00 */
[----:B-1----:R-:W-:-:S02]  /*0620*/  HMUL2 R8, R8, R16.H0_H0 ;  /* 0x2000001008087232 */ /* 0x002fc40000000000 */
[----:B------:R-:W-:-:S03]  /*0630*/  HMUL2 R9, R9, R16.H0_H0 ;  /* 0x2000001009097232 */ /* 0x000fc60000000000 */
[--C-:B------:R-:W-:Y:S02]  /*0640*/  HADD2.F32 R16, -RZ, R8.reuse.H0_H0 ;  /* 0x20000008ff107230 */ /* 0x100fe40000004100 */
[----:B------:R-:W-:Y:S02]  /*0650*/  HADD2.F32 R27, -RZ, R8.H1_H1 ;  /* 0x30000008ff1b7230 */ /* 0x000fe40000004100 */
[--C-:B------:R-:W-:Y:S02]  /*0660*/  HADD2.F32 R8, -RZ, R9.reuse.H0_H0 ;  /* 0x20000009ff087230 */ /* 0x100fe40000004100 */
[----:B------:R-:W-:Y:S01]  /*0670*/  FADD R17, R17, R16 ;  /* 0x0000001011117221 */ /* 0x000fe20000000000 */
[----:B------:R-:W-:Y:S02]  /*0680*/  HADD2.F32 R16, -RZ, R9.H1_H1 ;  /* 0x30000009ff107230 */ /* 0x000fe40000004100 */
[-C--:B----4-:R-:W-:Y:S02]  /*0690*/  HMUL2 R10, R10, R18.reuse.H0_H0 ;  /* 0x200000120a0a7232 */ /* 0x090fe40000000000 */
[----:B------:R-:W-:Y:S01]  /*06a0*/  FADD R26, R26, R27 ;  /* 0x0000001b1a1a7221 */ /* 0x000fe20000000000 */
[----:B------:R-:W-:Y:S01]  /*06b0*/  FADD R21, R21, R8 ;  /* 0x0000000815157221 */ /* 0x000fe20000000000 */
[----:B------:R-:W-:-:S02]  /*06c0*/  HMUL2 R27, R11, R18.H0_H0 ;  /* 0x200000120b1b7232 */ /* 0x000fc40000000000 */
[----:B------:R-:W-:Y:S01]  /*06d0*/  FADD R19, R19, R16 ;  /* 0x0000001013137221 */ /* 0x000fe20000000000 */
[--C-:B------:R-:W-:Y:S01]  /*06e0*/  HADD2.F32 R18, -RZ, R10.reuse.H0_H0 ;  /* 0x2000000aff127230 */ /* 0x100fe20000004100 */
[----:B------:R-:W-:Y:S01]  /*06f0*/  LDS.U16 R16, [R15+0x100] ;  /* 0x000100000f107984 */ /* 0x000fe20000000400 */
[----:B------:R-:W-:Y:S02]  /*0700*/  HADD2.F32 R11, -RZ, R10.H1_H1 ;  /* 0x3000000aff0b7230 */ /* 0x000fe40000004100 */
[--C-:B------:R-:W-:Y:S01]  /*0710*/  HADD2.F32 R10, -RZ, R27.reuse.H0_H0 ;  /* 0x2000001bff0a7230 */ /* 0x100fe20000004100 */
[----:B------:R-:W1:Y:S01]  /*0720*/  LDS.64 R8, [R20+0x100] ;  /* 0x0001000014087984 */ /* 0x000e620000000a00 */
[----:B------:R-:W-:Y:S01]  /*0730*/  FADD R17, R17, R18 ;  /* 0x0000001211117221 */ /* 0x000fe20000000000 */
[----:B------:R-:W-:Y:S02]  /*0740*/  HADD2.F32 R18, -RZ, R27.H1_H1 ;  /* 0x3000001bff127230 */ /* 0x000fe40000004100 */
[----:B------:R-:W-:Y:S01]  /*0750*/  FADD R26, R26, R11 ;  /* 0x0000000b1a1a7221 */ /* 0x000fe20000000000 */
[----:B------:R-:W-:-:S02]  /*0760*/  FADD R21, R21, R10 ;  /* 0x0000000a15157221 */ /* 0x000fc40000000000 */
[----:B------:R-:W-:Y:S01]  /*0770*/  LDS.64 R10, [R20+0x140] ;  /* 0x00014000140a7984 */ /* 0x000fe20000000a00 */
[----:B------:R-:W-:-:S03]  /*0780*/  FADD R18, R19, R18 ;  /* 0x0000001213127221 */ /* 0x000fc60000000000 */
[----:B------:R-:W4:Y:S01]  /*0790*/  LDS.U16 R19, [R15+0x140] ;  /* 0x000140000f137984 */ /* 0x000f220000000400 */
[-C--:B-1----:R-:W-:Y:S02]  /*07a0*/  HMUL2 R8, R8, R16.reuse.H0_H0 ;  /* 0x2000001008087232 */ /* 0x082fe40000000000 */
[----:B------:R-:W-:-:S03]  /*07b0*/  HMUL2 R9, R9, R16.H0_H0 ;  /* 0x2000001009097232 */ /* 0x000fc60000000000 */
[--C-:B------:R-:W-:Y:S02]  /*07c0*/  HADD2.F32 R27, -RZ, R8.reuse.H1_H1 ;  /* 0x30000008ff1b7230 */ /* 0x100fe40000004100 */
[----:B------:R-:W-:-:S03]  /*07d0*/  HADD2.F32 R16, -RZ, R8.H0_H0 ;  /* 0x20000008ff107230 */ /* 0x000fc60000004100 */
[----:B------:R-:W-:Y:S01]  /*07e0*/  FADD R8, R26, R27 ;  /* 0x0000001b1a087221 */ /* 0x000fe20000000000 */
[--C-:B------:R-:W-:Y:S02]  /*07f0*/  HADD2.F32 R26, -RZ, R9.reuse.H0_H0 ;  /* 0x20000009ff1a7230 */ /* 0x100fe40000004100 */
[-C--:B----4-:R-:W-:Y:S02]  /*0800*/  HMUL2 R10, R10, R19.reuse.H0_H0 ;  /* 0x200000130a0a7232 */ /* 0x090fe40000000000 */
[----:B------:R-:W-:Y:S02]  /*0810*/  HADD2.F32 R9, -RZ, R9.H1_H1 ;  /* 0x30000009ff097230 */ /* 0x000fe40000004100 */
[----:B------:R-:W-:Y:S01]  /*0820*/  FADD R17, R17, R16 ;  /* 0x0000001011117221 */ /* 0x000fe20000000000 */
[----:B------:R-:W-:Y:S02]  /*0830*/  HMUL2 R16, R11, R19.H0_H0 ;  /* 0x200000130b107232 */ /* 0x000fe40000000000 */
[----:B------:R-:W-:Y:S01]  /*0840*/  FADD R19, R21, R26 ;  /* 0x0000001a15137221 */ /* 0x000fe20000000000 */
[----:B------:R-:W-:-:S02]  /*0850*/  HADD2.F32 R26, -RZ, R10.H0_H0 ;  /* 0x2000000aff1a7230 */ /* 0x000fc40000004100 */
[----:B------:R-:W-:Y:S01]  /*0860*/  FADD R21, R18, R9 ;  /* 0x0000000912157221 */ /* 0x000fe20000000000 */
[----:B------:R-:W-:Y:S01]  /*0870*/  HADD2.F32 R9, -RZ, R10.H1_H1 ;  /* 0x3000000aff097230 */ /* 0x000fe20000004100 */
[----:B------:R-:W-:Y:S01]  /*0880*/  LDS.U16 R18, [R15+0x180] ;  /* 0x000180000f127984 */ /* 0x000fe20000000400 */
[----:B------:R-:W-:Y:S02]  /*0890*/  HADD2.F32 R10, -RZ, R16.H0_H0 ;  /* 0x20000010ff0a7230 */ /* 0x000fe40000004100 */
[----:B------:R-:W-:Y:S01]  /*08a0*/  FADD R26, R17, R26 ;  /* 0x0000001a111a7221 */ /* 0x000fe20000000000 */
[----:B------:R-:W-:Y:S01]  /*08b0*/  FADD R17, R8, R9 ;  /* 0x0000000908117221 */ /* 0x000fe20000000000 */
[----:B------:R1:W-:Y:S01]  /*08c0*/  LDS.U16 R27, [R15+0x1c0] ;  /* 0x0001c0000f1b7984 */ /* 0x0003e20000000400 */
[----:B------:R-:W-:-:S03]  /*08d0*/  FADD R19, R19, R10 ;  /* 0x0000000a13137221 */ /* 0x000fc60000000000 */
[----:B------:R-:W4:Y:S04]  /*08e0*/  LDS.64 R8, [R20+0x180] ;  /* 0x0001800014087984 */ /* 0x000f280000000a00 */
[----:B------:R-:W0:Y:S01]  /*08f0*/  LDS.64 R10, [R20+0x1c0] ;  /* 0x0001c000140a7984 */ /* 0x000e220000000a00 */
[----:B-1----:R-:W-:Y:S01]  /*0900*/  @!P0 LEA R15, R13, R0, 0x1 ;  /* 0x000000000d0f8211 */ /* 0x002fe200078e08ff */
[----:B------:R-:W-:Y:S01]  /*0910*/  HADD2.F32 R16, -RZ, R16.H1_H1 ;  /* 0x30000010ff107230 */ /* 0x000fe20000004100 */
[----:B------:R-:W-:-:S04]  /*0920*/  ISETP.LE.AND P2, PT, R12, UR4, PT ;  /* 0x000000040c007c0c */ /* 0x000fc8000bf43270 */
[----:B------:R-:W-:Y:S01]  /*0930*/  FADD R21, R21, R16 ;  /* 0x0000001015157221 */ /* 0x000fe20000000000 */
[-C--:B----4-:R-:W-:Y:S02]  /*0940*/  HMUL2 R8, R8, R18.reuse.H0_H0 ;  /* 0x2000001208087232 */ /* 0x090fe40000000000 */
[----:B------:R-:W-:Y:S02]  /*0950*/  HMUL2 R9, R9, R18.H0_H0 ;  /* 0x2000001209097232 */ /* 0x000fe40000000000 */
[-C--:B0-----:R-:W-:Y:S02]  /*0960*/  HMUL2 R10, R10, R27.reuse.H0_H0 ;  /* 0x2000001b0a0a7232 */ /* 0x081fe40000000000 */
[----:B------:R-:W-:Y:S02]  /*0970*/  HMUL2 R11, R11, R27.H0_H0 ;  /* 0x2000001b0b0b7232 */ /* 0x000fe40000000000 */
[----:B------:R-:W-:-:S03]  /*0980*/  HADD2.F32 R16, -RZ, R9.H1_H1 ;  /* 0x30000009ff107230 */ /* 0x000fc60000004100 */
[----:B------:R-:W-:Y:S02]  /*0990*/  HADD2.F32 R12, -RZ, R11.H0_H0 ;  /* 0x2000000bff0c7230 */ /* 0x000fe40000004100 */
[----:B------:R-:W-:Y:S01]  /*09a0*/  FADD R21, R21, R16 ;  /* 0x0000001015157221 */ /* 0x000fe20000000000 */
[----:B--2---:R0:W-:Y:S02]  /*09b0*/  @!P0 STS.U16 [R29], R14 ;  /* 0x0000000e1d008388 */ /* 0x0041e40000000400 */
[--C-:B0-----:R-:W-:Y:S02]  /*09c0*/  HADD2.F32 R29, -RZ, R8.reuse.H0_H0 ;  /* 0x20000008ff1d7230 */ /* 0x101fe40000004100 */
[----:B------:R-:W-:Y:S02]  /*09d0*/  HADD2.F32 R8, -RZ, R8.H1_H1 ;  /* 0x30000008ff087230 */ /* 0x000fe40000004100 */
[----:B------:R-:W-:-:S03]  /*09e0*/  HADD2.F32 R14, -RZ, R9.H0_H0 ;  /* 0x20000009ff0e7230 */ /* 0x000fc60000004100 */
[----:B------:R-:W-:Y:S01]  /*09f0*/  FADD R17, R17, R8 ;  /* 0x0000000811117221 */ /* 0x000fe20000000000 */
[----:B------:R-:W-:Y:S01]  /*0a00*/  @!P0 IADD3 R8, P1, PT, R6, 0x10, RZ ;  /* 0x0000001006088810 */ /* 0x000fe20007f3e0ff */
[--C-:B------:R-:W-:Y:S02]  /*0a10*/  HADD2.F32 R9, -RZ, R10.reuse.H0_H0 ;  /* 0x2000000aff097230 */ /* 0x100fe40000004100 */
[----:B------:R-:W-:Y:S01]  /*0a20*/  FADD R26, R26, R29 ;  /* 0x0000001d1a1a7221 */ /* 0x000fe20000000000 */
[----:B------:R-:W-:Y:S01]  /*0a30*/  @!P0 MOV R6, R8 ;  /* 0x0000000800068202 */ /* 0x000fe20000000f00 */
[----:B------:R-:W-:Y:S01]  /*0a40*/  FADD R19, R19, R14 ;  /* 0x0000000e13137221 */ /* 0x000fe20000000000 */
[----:B------:R-:W-:Y:S01]  /*0a50*/  @!P0 IADD3.X R8, PT, PT, RZ, R7, RZ, P1, !PT ;  /* 0x00000007ff088210 */ /* 0x000fe20000ffe4ff */
[----:B------:R-:W-:Y:S02]  /*0a60*/  HADD2.F32 R10, -RZ, R10.H1_H1 ;  /* 0x3000000aff0a7230 */ /* 0x000fe40000004100 */
[----:B------:R-:W-:Y:S01]  /*0a70*/  HADD2.F32 R14, -RZ, R11.H1_H1 ;  /* 0x3000000bff0e7230 */ /* 0x000fe20000004100 */
[----:B---3--:R0:W-:Y:S01]  /*0a80*/  @!P0 STS.U16 [R15], R28 ;  /* 0x0000001c0f008388 */ /* 0x0081e20000000400 */
[----:B------:R-:W-:Y:S01]  /*0a90*/  @!P0 MOV R7, R8 ;  /* 0x0000000800078202 */ /* 0x000fe20000000f00 */
[----:B------:R-:W-:Y:S01]  /*0aa0*/  FADD R8, R26, R9 ;  /* 0x000000091a087221 */ /* 0x000fe20000000000 */
[----:B------:R-:W-:Y:S01]  /*0ab0*/  FADD R9, R17, R10 ;  /* 0x0000000a11097221 */ /* 0x000fe20000000000 */
[----:B------:R-:W-:Y:S01]  /*0ac0*/  FADD R10, R19, R12 ;  /* 0x0000000c130a7221 */ /* 0x000fe20000000000 */
[----:B------:R-:W-:Y:S01]  /*0ad0*/  FADD R11, R21, R14 ;  /* 0x0000000e150b7221 */ /* 0x000fe20000000000 */
[----:B------:R-:W-:Y:S06]  /*0ae0*/  @!P2 BRA `(.L_x_5) ;  /* 0xfffffff80028a947 */ /* 0x000fec000383ffff */
.L_x_4:
[----:B-----5:R-:W-:Y:S01]  /*0af0*/  STG.E.128 desc[UR8][R24.64], R8 ;  /* 0x0000000818007986 */ /* 0x020fe2000c101d08 */
[----:B------:R-:W-:Y:S05]  /*0b00*/  EXIT ;  /* 0x000000000000794d */ /* 0x000fea0003800000 */
.L_x_6:
        /* <DEDUP_REMOVED lines=15> */
.L_x_20:


//--------------------- .text._Z12wmma_exampleP6__halfS0_Pfiiiff --------------------------
	.section	.text._Z12wmma_exampleP6__halfS0_Pfiiiff,"ax",@progbits
	.align	128
        .global         _Z12wmma_exampleP6__halfS0_Pfiiiff
        .type           _Z12wmma_exampleP6__halfS0_Pfiiiff,@function
        .size           _Z12wmma_exampleP6__halfS0_Pfiiiff,(.L_x_21 - _Z12wmma_exampleP6__halfS0_Pfiiiff)
        .other          _Z12wmma_exampleP6__halfS0_Pfiiiff,@"STO_CUDA_ENTRY STV_DEFAULT"
_Z12wmma_exampleP6__halfS0_Pfiiiff:
.text._Z12wmma_exampleP6__halfS0_Pfiiiff:
[----:B------:R-:W-:Y:S01]  /*0000*/  LDC R1, c[0x0][0x37c] ;  /* 0x0000df00ff017b82 */ /* 0x000fe20000000800 */
[----:B------:R-:W0:Y:S07]  /*0010*/  S2R R0, SR_TID.X ;  /* 0x0000000000007919 */ /* 0x000e2e0000002100 */
[----:B------:R-:W0:Y:S01]  /*0020*/  S2UR UR4, SR_CTAID.X ;  /* 0x00000000000479c3 */ /* 0x000e220000002500 */
[----:B------:R-:W1:Y:S01]  /*0030*/  LDCU UR8, c[0x0][0x3a0] ;  /* 0x00007400ff0877ac */ /* 0x000e620008000800 */
[----:B------:R-:W-:Y:S01]  /*0040*/  CS2R R4, SRZ ;  /* 0x0000000000047805 */ /* 0x000fe2000001ff00 */
[----:B------:R-:W2:Y:S01]  /*0050*/  S2R R3, SR_TID.Y ;  /* 0x0000000000037919 */ /* 0x000ea20000002200 */
[----:B------:R-:W-:-:S02]  /*0060*/  CS2R R6, SRZ ;  /* 0x0000000000067805 */ /* 0x000fc4000001ff00 */
[----:B------:R-:W-:Y:S02]  /*0070*/  CS2R R8, SRZ ;  /* 0x0000000000087805 */ /* 0x000fe4000001ff00 */
[----:B------:R-:W-:Y:S01]  /*0080*/  CS2R R10, SRZ ;  /* 0x00000000000a7805 */ /* 0x000fe2000001ff00 */
[----:B------:R-:W3:Y:S01]  /*0090*/  LDCU.64 UR6, c[0x0][0x358] ;  /* 0x00006b00ff0677ac */ /* 0x000ee20008000a00 */
[----:B------:R-:W0:Y:S08]  /*00a0*/  LDC R25, c[0x0][0x360] ;  /* 0x0000d800ff197b82 */ /* 0x000e300000000800 */
[----:B------:R-:W2:Y:S01]  /*00b0*/  S2UR UR5, SR_CTAID.Y ;  /* 0x00000000000579c3 */ /* 0x000ea20000002600 */
[----:B-1----:R-:W-:-:S07]  /*00c0*/  UISETP.GE.AND UP0, UPT, UR8, 0x1, UPT ;  /* 0x000000010800788c */ /* 0x002fce000bf06270 */
[----:B------:R-:W2:Y:S01]  /*00d0*/  LDC R24, c[0x0][0x364] ;  /* 0x0000d900ff187b82 */ /* 0x000ea20000000800 */
[----:B0-----:R-:W-:-:S05]  /*00e0*/  IMAD R25, R25, UR4, R0 ;  /* 0x0000000419197c24 */ /* 0x001fca000f8e0200 */
[----:B------:R-:W-:Y:S01]  /*00f0*/  SHF.R.U32.HI R25, RZ, 0x5, R25 ;  /* 0x00000005ff197819 */ /* 0x000fe20000011619 */
[----:B--2---:R-:W-:Y:S01]  /*0100*/  IMAD R24, R24, UR5, R3 ;  /* 0x0000000518187c24 */ /* 0x004fe2000f8e0203 */
[----:B---3--:R-:W-:Y:S06]  /*0110*/  BRA.U !UP0, `(.L_x_7) ;  /* 0x0000001108007547 */ /* 0x008fec000b800000 */
[----:B------:R-:W0:Y:S01]  /*0120*/  LDCU.64 UR4, c[0x0][0x398] ;  /* 0x00007300ff0477ac */ /* 0x000e220008000a00 */
[----:B------:R-:W-:Y:S01]  /*0130*/  IMAD.SHL.U32 R2, R24, 0x10, RZ ;  /* 0x0000001018027824 */ /* 0x000fe200078e00ff */
[----:B------:R-:W-:Y:S01]  /*0140*/  CS2R R10, SRZ ;  /* 0x00000000000a7805 */ /* 0x000fe2000001ff00 */
[----:B------:R-:W-:Y:S01]  /*0150*/  IMAD.SHL.U32 R0, R25, 0x10, RZ ;  /* 0x0000001019007824 */ /* 0x000fe200078e00ff */
[----:B------:R-:W-:Y:S01]  /*0160*/  UISETP.GE.U32.AND UP0, UPT, UR8, 0x31, UPT ;  /* 0x000000310800788c */ /* 0x000fe2000bf06070 */
[----:B------:R-:W-:Y:S01]  /*0170*/  IMAD.MOV.U32 R19, RZ, RZ, RZ ;  /* 0x000000ffff137224 */ /* 0x000fe200078e00ff */
[----:B------:R-:W-:Y:S02]  /*0180*/  CS2R R8, SRZ ;  /* 0x0000000000087805 */ /* 0x000fe4000001ff00 */
[----:B------:R-:W-:Y:S02]  /*0190*/  CS2R R6, SRZ ;  /* 0x0000000000067805 */ /* 0x000fe4000001ff00 */
[----:B------:R-:W-:Y:S01]  /*01a0*/  CS2R R4, SRZ ;  /* 0x0000000000047805 */ /* 0x000fe2000001ff00 */
[----:B------:R-:W1:Y:S01]  /*01b0*/  LDCU.64 UR10, c[0x0][0x380] ;  /* 0x00007000ff0a77ac */ /* 0x000e620008000a00 */
[----:B0-----:R-:W-:Y:S01]  /*01c0*/  IMAD.U32 R13, RZ, RZ, UR4 ;  /* 0x00000004ff0d7e24 */ /* 0x001fe2000f8e00ff */
[----:B------:R-:W-:Y:S01]  /*01d0*/  ISETP.GE.AND P0, PT, R2, UR5, PT ;  /* 0x0000000502007c0c */ /* 0x000fe2000bf06270 */
[----:B------:R-:W-:-:S03]  /*01e0*/  UIADD3 UR4, UPT, UPT, UR8, -0x1, URZ ;  /* 0xffffffff08047890 */ /* 0x000fc6000fffe0ff */
[----:B------:R-:W-:Y:S01]  /*01f0*/  ISETP.LT.AND P0, PT, R0, R13, !P0 ;  /* 0x0000000d0000720c */ /* 0x000fe20004701270 */
[----:B------:R-:W-:Y:S01]  /*0200*/  IMAD R0, R2, UR8, RZ ;  /* 0x0000000802007c24 */ /* 0x000fe2000f8e02ff */
[----:B------:R-:W-:Y:S01]  /*0210*/  ULEA.HI UR4, UR4, 0x1, URZ, 0x1c ;  /* 0x0000000104047891 */ /* 0x000fe2000f8fe0ff */
[----:B------:R-:W-:Y:S11]  /*0220*/  BRA.U !UP0, `(.L_x_8) ;  /* 0x0000000908cc7547 */ /* 0x000ff6000b800000 */
[----:B------:R-:W-:Y:S01]  /*0230*/  ULOP3.LUT UR4, UR4, 0x1ffffffc, URZ, 0xc0, !UPT ;  /* 0x1ffffffc04047892 */ /* 0x000fe2000f8ec0ff */
[----:B------:R-:W-:Y:S01]  /*0240*/  BSSY.RECONVERGENT B0, `(.L_x_8) ;  /* 0x00000b1000007945 */ /* 0x000fe20003800200 */
[C---:B------:R-:W-:Y:S01]  /*0250*/  IMAD R18, R13.reuse, 0x30, RZ ;  /* 0x000000300d127824 */ /* 0x040fe200078e02ff */
[----:B------:R-:W-:Y:S01]  /*0260*/  MOV R11, RZ ;  /* 0x000000ff000b7202 */ /* 0x000fe20000000f00 */
[----:B------:R-:W-:Y:S01]  /*0270*/  UIADD3 UR4, UPT, UPT, -UR4, URZ, URZ ;  /* 0x000000ff04047290 */ /* 0x000fe2000fffe1ff */
[C---:B------:R-:W-:Y:S01]  /*0280*/  IMAD.SHL.U32 R2, R13.reuse, 0x20, RZ ;  /* 0x000000200d027824 */ /* 0x040fe200078e00ff */
[----:B------:R-:W0:Y:S01]  /*0290*/  LDCU UR12, c[0x0][0x398] ;  /* 0x00007300ff0c77ac */ /* 0x000e220008000800 */
[----:B------:R-:W-:Y:S02]  /*02a0*/  IMAD.SHL.U32 R3, R13, 0x10, RZ ;  /* 0x000000100d037824 */ /* 0x000fe400078e00ff */
[----:B------:R-:W-:Y:S01]  /*02b0*/  IMAD.MOV.U32 R16, RZ, RZ, RZ ;  /* 0x000000ffff107224 */ /* 0x000fe200078e00ff */
[----:B------:R-:W2:Y:S01]  /*02c0*/  LDCU.64 UR8, c[0x0][0x380] ;  /* 0x00007000ff0877ac */ /* 0x000ea20008000a00 */
[----:B------:R-:W-:-:S02]  /*02d0*/  IMAD.MOV.U32 R19, RZ, RZ, RZ ;  /* 0x000000ffff137224 */ /* 0x000fc400078e00ff */
[----:B------:R-:W-:-:S07]  /*02e0*/  IMAD.U32 R17, RZ, RZ, UR4 ;  /* 0x00000004ff117e24 */ /* 0x000fce000f8e00ff */
.L_x_13:
[----:B------:R-:W-:Y:S05]  /*02f0*/  @!P0 BRA `(.L_x_9) ;  /* 0x00000000009c8947 */ /* 0x000fea0003800000 */
[----:B------:R-:W3:Y:S01]  /*0300*/  S2R R22, SR_LANEID ;  /* 0x0000000000167919 */ /* 0x000ee20000000000 */
[----:B------:R-:W4:Y:S01]  /*0310*/  LDC R27, c[0x0][0x398] ;  /* 0x0000e600ff1b7b82 */ /* 0x000f220000000800 */
[----:B------:R-:W-:Y:S02]  /*0320*/  IMAD.SHL.U32 R13, R25, 0x10, RZ ;  /* 0x00000010190d7824 */ /* 0x000fe400078e00ff */
[----:B------:R-:W-:-:S03]  /*0330*/  IMAD.MOV.U32 R23, RZ, RZ, RZ ;  /* 0x000000ffff177224 */ /* 0x000fc600078e00ff */
[----:B------:R-:W-:Y:S02]  /*0340*/  IADD3 R20, P1, PT, R13, R16, RZ ;  /* 0x000000100d147210 */ /* 0x000fe40007f3e0ff */
[----:B------:R-:W5:Y:S02]  /*0350*/  LDC R21, c[0x0][0x3a0] ;  /* 0x0000e800ff157b82 */ /* 0x000f640000000800 */
[----:B------:R-:W-:Y:S02]  /*0360*/  LEA.HI.X.SX32 R13, R16, RZ, 0x1, P1 ;  /* 0x000000ff100d7211 */ /* 0x000fe400008f0eff */
[----:B--2---:R-:W-:-:S04]  /*0370*/  LEA R15, P1, R20, UR8, 0x1 ;  /* 0x00000008140f7c11 */ /* 0x004fc8000f8208ff */
[----:B------:R-:W-:Y:S02]  /*0380*/  LEA.HI.X R20, R20, UR9, R13, 0x1, P1 ;  /* 0x0000000914147c11 */ /* 0x000fe400088f0c0d */
[----:B----4-:R-:W-:Y:S02]  /*0390*/  SHF.R.U32.HI R12, RZ, 0x1, R27 ;  /* 0x00000001ff0c7819 */ /* 0x010fe4000001161b */
[----:B---3--:R-:W-:Y:S02]  /*03a0*/  SHF.R.U32.HI R29, RZ, 0x2, R22 ;  /* 0x00000002ff1d7819 */ /* 0x008fe40000011616 */
[----:B------:R-:W-:-:S05]  /*03b0*/  LOP3.LUT R22, R22, 0x3, RZ, 0xc0, !PT ;  /* 0x0000000316167812 */ /* 0x000fca00078ec0ff */
[----:B------:R-:W-:-:S03]  /*03c0*/  IMAD.WIDE.U32 R12, R29, R12, R22 ;  /* 0x0000000c1d0c7225 */ /* 0x000fc600078e0016 */
[----:B------:R-:W-:-:S04]  /*03d0*/  LEA R14, P1, R12, R15, 0x2 ;  /* 0x0000000f0c0e7211 */ /* 0x000fc800078210ff */
[----:B------:R-:W-:Y:S02]  /*03e0*/  LEA.HI.X R15, R12, R20, R13, 0x2, P1 ;  /* 0x000000140c0f7211 */ /* 0x000fe400008f140d */
[----:B-----5:R-:W-:Y:S01]  /*03f0*/  SHF.R.U32.HI R12, RZ, 0x1, R21 ;  /* 0x00000001ff0c7819 */ /* 0x020fe20000011615 */
[----:B------:R-:W-:-:S04]  /*0400*/  IMAD.WIDE.U32 R26, R27, 0x10, R14 ;  /* 0x000000101b1a7825 */ /* 0x000fc800078e000e */
[----:B------:R-:W-:Y:S02]  /*0410*/  IMAD.WIDE.U32 R12, R29, R12, R22 ;  /* 0x0000000c1d0c7225 */ /* 0x000fe400078e0016 */
[----:B------:R-:W2:Y:S02]  /*0420*/  LDC.64 R22, c[0x0][0x388] ;  /* 0x0000e200ff167b82 */ /* 0x000ea40000000a00 */
[----:B--2---:R-:W-:-:S03]  /*0430*/  IMAD.WIDE.U32 R22, R0, 0x2, R22 ;  /* 0x0000000200167825 */ /* 0x004fc600078e0016 */
[----:B------:R-:W-:-:S04]  /*0440*/  LEA R28, P1, R12, R22, 0x2 ;  /* 0x000000160c1c7211 */ /* 0x000fc800078210ff */
[----:B------:R-:W-:Y:S02]  /*0450*/  LEA.HI.X R29, R12, R23, R13, 0x2, P1 ;  /* 0x000000170c1d7211 */ /* 0x000fe400008f140d */
[----:B------:R-:W2:Y:S04]  /*0460*/  LDG.E R12, desc[UR6][R14.64] ;  /* 0x000000060e0c7981 */ /* 0x000ea8000c1e1900 */
[----:B------:R-:W3:Y:S04]  /*0470*/  LDG.E R13, desc[UR6][R14.64+0x10] ;  /* 0x000010060e0d7981 */ /* 0x000ee8000c1e1900 */
[----:B------:R-:W4:Y:S04]  /*0480*/  LDG.E R20, desc[UR6][R28.64] ;  /* 0x000000061c147981 */ /* 0x000f28000c1e1900 */
[----:B------:R-:W5:Y:S04]  /*0490*/  LDG.E R14, desc[UR6][R26.64] ;  /* 0x000000061a0e7981 */ /* 0x000f68000c1e1900 */
[----:B------:R0:W4:Y:S02]  /*04a0*/  LDG.E R15, desc[UR6][R26.64+0x10] ;  /* 0x000010061a0f7981 */ /* 0x000124000c1e1900 */
[----:B0-----:R-:W-:-:S02]  /*04b0*/  IMAD.WIDE.U32 R26, R21, 0x10, R28 ;  /* 0x00000010151a7825 */ /* 0x001fc400078e001c */
[----:B------:R-:W4:Y:S04]  /*04c0*/  LDG.E R21, desc[UR6][R28.64+0x10] ;  /* 0x000010061c157981 */ /* 0x000f28000c1e1900 */
[----:B------:R-:W4:Y:S04]  /*04d0*/  LDG.E R22, desc[UR6][R26.64] ;  /* 0x000000061a167981 */ /* 0x000f28000c1e1900 */
[----:B------:R-:W4:Y:S01]  /*04e0*/  LDG.E R23, desc[UR6][R26.64+0x10] ;  /* 0x000010061a177981 */ /* 0x000f22000c1e1900 */
[----:B------:R-:W-:Y:S05]  /*04f0*/  WARPSYNC.ALL ;  /* 0x0000000000007948 */ /* 0x000fea0003800000 */
[----:B--2---:R-:W-:Y:S04]  /*0500*/  MOVM.16.MT88 R12, R12 ;  /* 0x000000000c0c723a */ /* 0x004fe80000000000 */
[----:B---3--:R-:W-:Y:S04]  /*0510*/  MOVM.16.MT88 R13, R13 ;  /* 0x000000000d0d723a */ /* 0x008fe80000000000 */
[----:B-----5:R-:W-:Y:S04]  /*0520*/  MOVM.16.MT88 R14, R14 ;  /* 0x000000000e0e723a */ /* 0x020fe80000000000 */
[----:B----4-:R-:W0:Y:S02]  /*0530*/  MOVM.16.MT88 R15, R15 ;  /* 0x000000000f0f723a */ /* 0x010e240000000000 */
[C---:B0-----:R-:W-:Y:S08]  /*0540*/  HMMA.16816.F32 R4, R12.reuse, R20, R4 ;  /* 0x000000140c04723c */ /* 0x041ff00000001804 */
[----:B------:R-:W-:-:S15]  /*0550*/  HMMA.16816.F32 R8, R12, R22, R8 ;  /* 0x000000160c08723c */ /* 0x000fde0000001808 */
[----:B------:R-:W-:-:S05]  /*0560*/  NOP ;  /* 0x0000000000007918 */ /* 0x000fca0000000000 */
.L_x_9:
[----:B------:R-:W3:Y:S02]  /*0570*/  LDC.64 R22, c[0x0][0x388] ;  /* 0x0000e200ff167b82 */ /* 0x000ee40000000a00 */
[----:B---3--:R-:W-:Y:S01]  /*0580*/  IMAD.WIDE.U32 R22, R0, 0x2, R22 ;  /* 0x0000000200167825 */ /* 0x008fe200078e0016 */
[----:B------:R-:W-:Y:S06]  /*0590*/  @!P0 BRA `(.L_x_10) ;  /* 0x0000000000948947 */ /* 0x000fec0003800000 */
[----:B------:R-:W3:Y:S01]  /*05a0*/  S2R R20, SR_LANEID ;  /* 0x0000000000147919 */ /* 0x000ee20000000000 */
[----:B------:R-:W4:Y:S01]  /*05b0*/  LDC R29, c[0x0][0x398] ;  /* 0x0000e600ff1d7b82 */ /* 0x000f220000000800 */
[----:B------:R-:W-:Y:S02]  /*05c0*/  IMAD.SHL.U32 R12, R25, 0x10, RZ ;  /* 0x00000010190c7824 */ /* 0x000fe400078e00ff */
[----:B------:R-:W-:-:S03]  /*05d0*/  IMAD.MOV.U32 R21, RZ, RZ, RZ ;  /* 0x000000ffff157224 */ /* 0x000fc600078e00ff */
[----:B------:R-:W-:-:S04]  /*05e0*/  IADD3 R27, P1, PT, R12, R3, RZ ;  /* 0x000000030c1b7210 */ /* 0x000fc80007f3e0ff */
        /* <DEDUP_REMOVED lines=9> */
[----:B------:R-:W2:Y:S01]  /*0680*/  LDC R27, c[0x0][0x3a0] ;  /* 0x0000e800ff1b7b82 */ /* 0x000ea20000000800 */
[----:B------:R-:W-:Y:S02]  /*0690*/  IMAD.WIDE.U32 R28, R29, 0x10, R14 ;  /* 0x000000101d1c7825 */ /* 0x000fe400078e000e */
[----:B------:R-:W3:Y:S01]  /*06a0*/  LDG.E R12, desc[UR6][R14.64] ;  /* 0x000000060e0c7981 */ /* 0x000ee2000c1e1900 */
[----:B--2---:R-:W-:-:S05]  /*06b0*/  SHF.R.U32.HI R13, RZ, 0x1, R27 ;  /* 0x00000001ff0d7819 */ /* 0x004fca000001161b */
[----:B------:R-:W-:Y:S02]  /*06c0*/  IMAD.WIDE.U32 R20, R26, R13, R20 ;  /* 0x0000000d1a147225 */ /* 0x000fe400078e0014 */
[----:B------:R-:W2:Y:S04]  /*06d0*/  LDG.E R13, desc[UR6][R14.64+0x10] ;  /* 0x000010060e0d7981 */ /* 0x000ea8000c1e1900 */
[----:B------:R-:W4:Y:S04]  /*06e0*/  LDG.E R14, desc[UR6][R28.64] ;  /* 0x000000061c0e7981 */ /* 0x000f28000c1e1900 */
[----:B------:R5:W4:Y:S02]  /*06f0*/  LDG.E R15, desc[UR6][R28.64+0x10] ;  /* 0x000010061c0f7981 */ /* 0x000b24000c1e1900 */
[----:B-----5:R-:W-:-:S04]  /*0700*/  LEA R28, P1, R20, R22, 0x2 ;  /* 0x00000016141c7211 */ /* 0x020fc800078210ff */
[----:B------:R-:W-:-:S05]  /*0710*/  LEA.HI.X R29, R20, R23, R21, 0x2, P1 ;  /* 0x00000017141d7211 */ /* 0x000fca00008f1415 */
[----:B------:R-:W5:Y:S04]  /*0720*/  LDG.E R20, desc[UR6][R28.64+0x20] ;  /* 0x000020061c147981 */ /* 0x000f68000c1e1900 */
[----:B------:R-:W5:Y:S01]  /*0730*/  LDG.E R21, desc[UR6][R28.64+0x30] ;  /* 0x000030061c157981 */ /* 0x000f62000c1e1900 */
[----:B------:R-:W-:Y:S05]  /*0740*/  WARPSYNC.ALL ;  /* 0x0000000000007948 */ /* 0x000fea0003800000 */
[----:B------:R-:W-:Y:S01]  /*0750*/  IMAD.WIDE.U32 R26, R27, 0x10, R28 ;  /* 0x000000101b1a7825 */ /* 0x000fe200078e001c */
[----:B---3--:R-:W-:Y:S04]  /*0760*/  MOVM.16.MT88 R12, R12 ;  /* 0x000000000c0c723a */ /* 0x008fe80000000000 */
[----:B--2---:R-:W-:Y:S04]  /*0770*/  MOVM.16.MT88 R13, R13 ;  /* 0x000000000d0d723a */ /* 0x004fe80000000000 */
[----:B----4-:R-:W-:Y:S04]  /*0780*/  MOVM.16.MT88 R14, R14 ;  /* 0x000000000e0e723a */ /* 0x010fe80000000000 */
[----:B------:R-:W5:Y:S02]  /*0790*/  MOVM.16.MT88 R15, R15 ;  /* 0x000000000f0f723a */ /* 0x000f640000000000 */
[C---:B-----5:R-:W-:Y:S02]  /*07a0*/  HMMA.16816.F32 R4, R12.reuse, R20, R4 ;  /* 0x000000140c04723c */ /* 0x060fe40000001804 */
[----:B------:R-:W2:Y:S04]  /*07b0*/  LDG.E R20, desc[UR6][R26.64+0x20] ;  /* 0x000020061a147981 */ /* 0x000ea8000c1e1900 */
[----:B------:R-:W2:Y:S02]  /*07c0*/  LDG.E R21, desc[UR6][R26.64+0x30] ;  /* 0x000030061a157981 */ /* 0x000ea4000c1e1900 */
[----:B--2---:R-:W-:-:S15]  /*07d0*/  HMMA.16816.F32 R8, R12, R20, R8 ;  /* 0x000000140c08723c */ /* 0x004fde0000001808 */
[----:B------:R-:W-:-:S05]  /*07e0*/  NOP ;  /* 0x0000000000007918 */ /* 0x000fca0000000000 */
.L_x_10:
[----:B------:R-:W-:Y:S05]  /*07f0*/  @!P0 BRA `(.L_x_11) ;  /* 0x0000000000948947 */ /* 0x000fea0003800000 */
[----:B------:R-:W3:Y:S01]  /*0800*/  S2R R20, SR_LANEID ;  /* 0x0000000000147919 */ /* 0x000ee20000000000 */
[----:B------:R-:W4:Y:S01]  /*0810*/  LDC R29, c[0x0][0x398] ;  /* 0x0000e600ff1d7b82 */ /* 0x000f220000000800 */
[----:B------:R-:W-:Y:S01]  /*0820*/  IMAD.SHL.U32 R27, R25, 0x10, RZ ;  /* 0x00000010191b7824 */ /* 0x000fe200078e00ff */
[----:B------:R-:W-:-:S04]  /*0830*/  MOV R21, RZ ;  /* 0x000000ff00157202 */ /* 0x000fc80000000f00 */
        /* <DEDUP_REMOVED lines=33> */
.L_x_11:
[----:B------:R-:W-:Y:S05]  /*0a50*/  @!P0 BRA `(.L_x_12) ;  /* 0x0000000000948947 */ /* 0x000fea0003800000 */
[----:B------:R-:W3:Y:S01]  /*0a60*/  S2R R20, SR_LANEID ;  /* 0x0000000000147919 */ /* 0x000ee20000000000 */
[----:B------:R-:W4:Y:S01]  /*0a70*/  LDC R29, c[0x0][0x398] ;  /* 0x0000e600ff1d7b82 */ /* 0x000f220000000800 */
[----:B------:R-:W-:-:S07]  /*0a80*/  IMAD.MOV.U32 R21, RZ, RZ, RZ ;  /* 0x000000ffff157224 */ /* 0x000fce00078e00ff */
[----:B------:R-:W5:Y:S01]  /*0a90*/  LDC R15, c[0x0][0x3a0] ;  /* 0x0000e800ff0f7b82 */ /* 0x000f620000000800 */
[----:B----4-:R-:W-:Y:S02]  /*0aa0*/  SHF.R.U32.HI R12, RZ, 0x1, R29 ;  /* 0x00000001ff0c7819 */ /* 0x010fe4000001161d */
[----:B---3--:R-:W-:Y:S02]  /*0ab0*/  SHF.R.U32.HI R27, RZ, 0x2, R20 ;  /* 0x00000002ff1b7819 */ /* 0x008fe40000011614 */
[----:B------:R-:W-:Y:S02]  /*0ac0*/  LOP3.LUT R20, R20, 0x3, RZ, 0xc0, !PT ;  /* 0x0000000314147812 */ /* 0x000fe400078ec0ff */
[----:B-----5:R-:W-:-:S03]  /*0ad0*/  SHF.R.U32.HI R14, RZ, 0x1, R15 ;  /* 0x00000001ff0e7819 */ /* 0x020fc6000001160f */
[----:B------:R-:W-:-:S04]  /*0ae0*/  IMAD.WIDE.U32 R12, R27, R12, R20 ;  /* 0x0000000c1b0c7225 */ /* 0x000fc800078e0014 */
[----:B------:R-:W-:-:S03]  /*0af0*/  IMAD.WIDE.U32 R20, R27, R14, R20 ;  /* 0x0000000e1b147225 */ /* 0x000fc600078e0014 */
[----:B------:R-:W-:-:S04]  /*0b00*/  LEA R22, P1, R20, R22, 0x2 ;  /* 0x0000001614167211 */ /* 0x000fc800078210ff */
[----:B------:R-:W-:Y:S01]  /*0b10*/  LEA.HI.X R23, R20, R23, R21, 0x2, P1 ;  /* 0x0000001714177211 */ /* 0x000fe200008f1415 */
[----:B------:R-:W-:-:S04]  /*0b20*/  IMAD.SHL.U32 R21, R25, 0x10, RZ ;  /* 0x0000001019157824 */ /* 0x000fc800078e00ff */
[----:B------:R-:W3:Y:S01]  /*0b30*/  LDG.E R20, desc[UR6][R22.64+0x60] ;  /* 0x0000600616147981 */ /* 0x000ee2000c1e1900 */
[----:B------:R-:W-:-:S04]  /*0b40*/  IADD3 R21, P1, PT, R21, R18, RZ ;  /* 0x0000001215157210 */ /* 0x000fc80007f3e0ff */
[----:B------:R-:W-:Y:S02]  /*0b50*/  LEA.HI.X.SX32 R14, R18, RZ, 0x1, P1 ;  /* 0x000000ff120e7211 */ /* 0x000fe400008f0eff */
[----:B--2---:R-:W-:-:S04]  /*0b60*/  LEA R27, P1, R21, UR8, 0x1 ;  /* 0x00000008151b7c11 */ /* 0x004fc8000f8208ff */
[----:B------:R-:W-:Y:S02]  /*0b70*/  LEA.HI.X R21, R21, UR9, R14, 0x1, P1 ;  /* 0x0000000915157c11 */ /* 0x000fe400088f0c0e */
[----:B------:R-:W-:-:S04]  /*0b80*/  LEA R26, P1, R12, R27, 0x2 ;  /* 0x0000001b0c1a7211 */ /* 0x000fc800078210ff */
[----:B------:R-:W-:Y:S02]  /*0b90*/  LEA.HI.X R27, R12, R21, R13, 0x2, P1 ;  /* 0x000000150c1b7211 */ /* 0x000fe400008f140d */
[----:B------:R-:W3:Y:S01]  /*0ba0*/  LDG.E R21, desc[UR6][R22.64+0x70] ;  /* 0x0000700616157981 */ /* 0x000ee2000c1e1900 */
[----:B------:R-:W-:-:S03]  /*0bb0*/  IMAD.WIDE.U32 R28, R29, 0x10, R26 ;  /* 0x000000101d1c7825 */ /* 0x000fc600078e001a */
[----:B------:R-:W2:Y:S04]  /*0bc0*/  LDG.E R12, desc[UR6][R26.64] ;  /* 0x000000061a0c7981 */ /* 0x000ea8000c1e1900 */
[----:B------:R4:W5:Y:S04]  /*0bd0*/  LDG.E R13, desc[UR6][R26.64+0x10] ;  /* 0x000010061a0d7981 */ /* 0x000968000c1e1900 */
[----:B------:R-:W3:Y:S01]  /*0be0*/  LDG.E R14, desc[UR6][R28.64] ;  /* 0x000000061c0e7981 */ /* 0x000ee2000c1e1900 */
[----:B----4-:R-:W-:-:S03]  /*0bf0*/  IMAD.WIDE.U32 R26, R15, 0x10, R22 ;  /* 0x000000100f1a7825 */ /* 0x010fc600078e0016 */
[----:B------:R-:W4:Y:S04]  /*0c00*/  LDG.E R15, desc[UR6][R28.64+0x10] ;  /* 0x000010061c0f7981 */ /* 0x000f28000c1e1900 */
[----:B------:R-:W4:Y:S04]  /*0c10*/  LDG.E R22, desc[UR6][R26.64+0x60] ;  /* 0x000060061a167981 */ /* 0x000f28000c1e1900 */
[----:B------:R-:W4:Y:S01]  /*0c20*/  LDG.E R23, desc[UR6][R26.64+0x70] ;  /* 0x000070061a177981 */ /* 0x000f22000c1e1900 */
[----:B------:R-:W-:Y:S05]  /*0c30*/  WARPSYNC.ALL ;  /* 0x0000000000007948 */ /* 0x000fea0003800000 */
[----:B--2---:R-:W-:Y:S04]  /*0c40*/  MOVM.16.MT88 R12, R12 ;  /* 0x000000000c0c723a */ /* 0x004fe80000000000 */
[----:B-----5:R-:W-:Y:S04]  /*0c50*/  MOVM.16.MT88 R13, R13 ;  /* 0x000000000d0d723a */ /* 0x020fe80000000000 */
[----:B---3--:R-:W-:Y:S04]  /*0c60*/  MOVM.16.MT88 R14, R14 ;  /* 0x000000000e0e723a */ /* 0x008fe80000000000 */
[----:B----4-:R-:W2:Y:S02]  /*0c70*/  MOVM.16.MT88 R15, R15 ;  /* 0x000000000f0f723a */ /* 0x010ea40000000000 */
[C---:B--2---:R-:W-:Y:S08]  /*0c80*/  HMMA.16816.F32 R4, R12.reuse, R20, R4 ;  /* 0x000000140c04723c */ /* 0x044ff00000001804 */
[----:B------:R-:W-:-:S15]  /*0c90*/  HMMA.16816.F32 R8, R12, R22, R8 ;  /* 0x000000160c08723c */ /* 0x000fde0000001808 */
[----:B------:R-:W-:-:S05]  /*0ca0*/  NOP ;  /* 0x0000000000007918 */ /* 0x000fca0000000000 */
.L_x_12:
[----:B------:R-:W-:Y:S02]  /*0cb0*/  VIADD R17, R17, 0x4 ;  /* 0x0000000411117836 */ /* 0x000fe40000000000 */
[----:B0-----:R-:W-:Y:S02]  /*0cc0*/  IMAD.U32 R13, RZ, RZ, UR12 ;  /* 0x0000000cff0d7e24 */ /* 0x001fe4000f8e00ff */
[----:B------:R-:W-:Y:S01]  /*0cd0*/  VIADD R19, R19, 0x40 ;  /* 0x0000004013137836 */ /* 0x000fe20000000000 */
[----:B------:R-:W-:Y:S01]  /*0ce0*/  ISETP.NE.AND P1, PT, R17, RZ, PT ;  /* 0x000000ff1100720c */ /* 0x000fe20003f25270 */
[----:B------:R-:W-:Y:S01]  /*0cf0*/  VIADD R0, R0, 0x40 ;  /* 0x0000004000007836 */ /* 0x000fe20000000000 */
[C---:B------:R-:W-:Y:S01]  /*0d00*/  LEA R18, R13.reuse, R18, 0x6 ;  /* 0x000000120d127211 */ /* 0x040fe200078e30ff */
[C---:B------:R-:W-:Y:S02]  /*0d10*/  IMAD R2, R13.reuse, 0x40, R2 ;  /* 0x000000400d027824 */ /* 0x040fe400078e0202 */
[----:B------:R-:W-:-:S02]  /*0d20*/  IMAD R3, R13, 0x40, R3 ;  /* 0x000000400d037824 */ /* 0x000fc400078e0203 */
[----:B------:R-:W-:-:S06]  /*0d30*/  IMAD R16, R13, 0x40, R16 ;  /* 0x000000400d107824 */ /* 0x000fcc00078e0210 */
[----:B------:R-:W-:Y:S05]  /*0d40*/  @P1 BRA `(.L_x_13) ;  /* 0xfffffff400681947 */ /* 0x000fea000383ffff */
[----:B-12---:R-:W-:Y:S05]  /*0d50*/  BSYNC.RECONVERGENT B0 ;  /* 0x0000000000007941 */ /* 0x006fea0003800200 */
.L_x_8:
[----:B------:R-:W0:Y:S01]  /*0d60*/  LDCU UR5, c[0x0][0x3a0] ;  /* 0x00007400ff0577ac */ /* 0x000e220008000800 */
[----:B------:R-:W-:Y:S01]  /*0d70*/  BSSY.RECONVERGENT B0, `(.L_x_7) ;  /* 0x000003a000007945 */ /* 0x000fe20003800200 */
[----:B0-----:R-:W-:-:S04]  /*0d80*/  UIADD3 UR4, UPT, UPT, UR5, -0x1, URZ ;  /* 0xffffffff05047890 */ /* 0x001fc8000fffe0ff */
[----:B------:R-:W-:-:S04]  /*0d90*/  ULEA.HI UR4, UR4, 0x1, URZ, 0x1c ;  /* 0x0000000104047891 */ /* 0x000fc8000f8fe0ff */
[----:B------:R-:W-:-:S04]  /*0da0*/  ULOP3.LUT UR4, UR4, 0x3, URZ, 0xc0, !UPT ;  /* 0x0000000304047892 */ /* 0x000fc8000f8ec0ff */
[----:B------:R-:W-:-:S09]  /*0db0*/  UISETP.NE.AND UP0, UPT, UR4, URZ, UPT ;  /* 0x000000ff0400728c */ /* 0x000fd2000bf05270 */
[----:B------:R-:W-:Y:S05]  /*0dc0*/  BRA.U !UP0, `(.L_x_14) ;  /* 0x0000000108d07547 */ /* 0x000fea000b800000 */
[----:B------:R-:W-:Y:S01]  /*0dd0*/  IMAD.SHL.U32 R0, R24, 0x10, RZ ;  /* 0x0000001018007824 */ /* 0x000fe200078e00ff */
[----:B------:R-:W-:Y:S01]  /*0de0*/  UIADD3 UR4, UPT, UPT, -UR4, URZ, URZ ;  /* 0x000000ff04047290 */ /* 0x000fe2000fffe1ff */
[----:B------:R-:W-:Y:S02]  /*0df0*/  IMAD R2, R19, R13, RZ ;  /* 0x0000000d13027224 */ /* 0x000fe400078e02ff */
[----:B------:R-:W-:-:S03]  /*0e00*/  IMAD R12, R0, UR5, RZ ;  /* 0x00000005000c7c24 */ /* 0x000fc6000f8e02ff */
[----:B------:R-:W-:Y:S02]  /*0e10*/  IMAD.U32 R0, RZ, RZ, UR4 ;  /* 0x00000004ff007e24 */ /* 0x000fe4000f8e00ff */
[----:B------:R-:W-:-:S07]  /*0e20*/  IMAD.IADD R19, R12, 0x1, R19 ;  /* 0x000000010c137824 */ /* 0x000fce00078e0213 */
.L_x_16:
[----:B------:R-:W-:Y:S05]  /*0e30*/  @!P0 BRA `(.L_x_15) ;  /* 0x00000000009c8947 */ /* 0x000fea0003800000 */
[----:B------:R-:W0:Y:S01]  /*0e40*/  S2R R16, SR_LANEID ;  /* 0x0000000000107919 */ /* 0x000e220000000000 */
[----:B------:R-:W2:Y:S01]  /*0e50*/  LDC R29, c[0x0][0x398] ;  /* 0x0000e600ff1d7b82 */ /* 0x000ea20000000800 */
[----:B------:R-:W-:Y:S01]  /*0e60*/  SHF.L.U32 R27, R25, 0x4, RZ ;  /* 0x00000004191b7819 */ /* 0x000fe200000006ff */
[----:B------:R-:W-:-:S03]  /*0e70*/  IMAD.MOV.U32 R17, RZ, RZ, RZ ;  /* 0x000000ffff117224 */ /* 0x000fc600078e00ff */
[----:B------:R-:W-:-:S03]  /*0e80*/  IADD3 R27, P1, PT, R27, R2, RZ ;  /* 0x000000021b1b7210 */ /* 0x000fc60007f3e0ff */
[----:B------:R-:W3:Y:S01]  /*0e90*/  LDC R23, c[0x0][0x3a0] ;  /* 0x0000e800ff177b82 */ /* 0x000ee20000000800 */
[----:B------:R-:W-:Y:S02]  /*0ea0*/  LEA.HI.X.SX32 R14, R2, RZ, 0x1, P1 ;  /* 0x000000ff020e7211 */ /* 0x000fe400008f0eff */
[----:B-1----:R-:W-:-:S04]  /*0eb0*/  LEA R15, P1, R27, UR10, 0x1 ;  /* 0x0000000a1b0f7c11 */ /* 0x002fc8000f8208ff */
[----:B------:R-:W-:Y:S01]  /*0ec0*/  LEA.HI.X R27, R27, UR11, R14, 0x1, P1 ;  /* 0x0000000b1b1b7c11 */ /* 0x000fe200088f0c0e */
[----:B------:R-:W1:Y:S01]  /*0ed0*/  LDC.64 R20, c[0x0][0x388] ;  /* 0x0000e200ff147b82 */ /* 0x000e620000000a00 */
[----:B--2---:R-:W-:Y:S02]  /*0ee0*/  SHF.R.U32.HI R12, RZ, 0x1, R29 ;  /* 0x00000001ff0c7819 */ /* 0x004fe4000001161d */
[----:B0-----:R-:W-:Y:S02]  /*0ef0*/  SHF.R.U32.HI R3, RZ, 0x2, R16 ;  /* 0x00000002ff037819 */ /* 0x001fe40000011610 */
[----:B------:R-:W-:-:S05]  /*0f00*/  LOP3.LUT R16, R16, 0x3, RZ, 0xc0, !PT ;  /* 0x0000000310107812 */ /* 0x000fca00078ec0ff */
[----:B------:R-:W-:-:S03]  /*0f10*/  IMAD.WIDE.U32 R12, R3, R12, R16 ;  /* 0x0000000c030c7225 */ /* 0x000fc600078e0010 */
[----:B------:R-:W-:-:S04]  /*0f20*/  LEA R14, P1, R12, R15, 0x2 ;  /* 0x0000000f0c0e7211 */ /* 0x000fc800078210ff */
[----:B------:R-:W-:-:S03]  /*0f30*/  LEA.HI.X R15, R12, R27, R13, 0x2, P1 ;  /* 0x0000001b0c0f7211 */ /* 0x000fc600008f140d */
[----:B------:R-:W-:Y:S02]  /*0f40*/  IMAD.WIDE.U32 R28, R29, 0x10, R14 ;  /* 0x000000101d1c7825 */ /* 0x000fe400078e000e */
[----:B------:R-:W2:Y:S01]  /*0f50*/  LDG.E R12, desc[UR6][R14.64] ;  /* 0x000000060e0c7981 */ /* 0x000ea2000c1e1900 */
[----:B---3--:R-:W-:-:S03]  /*0f60*/  SHF.R.U32.HI R18, RZ, 0x1, R23 ;  /* 0x00000001ff127819 */ /* 0x008fc60000011617 */
[----:B------:R-:W3:Y:S01]  /*0f70*/  LDG.E R13, desc[UR6][R14.64+0x10] ;  /* 0x000010060e0d7981 */ /* 0x000ee2000c1e1900 */
[----:B-1----:R-:W-:-:S04]  /*0f80*/  IMAD.WIDE.U32 R20, R19, 0x2, R20 ;  /* 0x0000000213147825 */ /* 0x002fc800078e0014 */
[----:B------:R-:W-:Y:S01]  /*0f90*/  IMAD.WIDE.U32 R16, R3, R18, R16 ;  /* 0x0000001203107225 */ /* 0x000fe200078e0010 */
[----:B------:R-:W4:Y:S04]  /*0fa0*/  LDG.E R14, desc[UR6][R28.64] ;  /* 0x000000061c0e7981 */ /* 0x000f28000c1e1900 */
[----:B------:R-:W5:Y:S01]  /*0fb0*/  LDG.E R15, desc[UR6][R28.64+0x10] ;  /* 0x000010061c0f7981 */ /* 0x000f62000c1e1900 */
[----:B------:R-:W-:-:S04]  /*0fc0*/  LEA R26, P1, R16, R20, 0x2 ;  /* 0x00000014101a7211 */ /* 0x000fc800078210ff */
[----:B------:R-:W-:-:S03]  /*0fd0*/  LEA.HI.X R27, R16, R21, R17, 0x2, P1 ;  /* 0x00000015101b7211 */ /* 0x000fc600008f1411 */
[----:B------:R-:W-:Y:S02]  /*0fe0*/  IMAD.WIDE.U32 R22, R23, 0x10, R26 ;  /* 0x0000001017167825 */ /* 0x000fe400078e001a */
[----:B------:R-:W5:Y:S04]  /*0ff0*/  LDG.E R16, desc[UR6][R26.64] ;  /* 0x000000061a107981 */ /* 0x000f68000c1e1900 */
[----:B------:R-:W5:Y:S04]  /*1000*/  LDG.E R17, desc[UR6][R26.64+0x10] ;  /* 0x000010061a117981 */ /* 0x000f68000c1e1900 */
[----:B------:R-:W5:Y:S04]  /*1010*/  LDG.E R20, desc[UR6][R22.64] ;  /* 0x0000000616147981 */ /* 0x000f68000c1e1900 */
[----:B------:R-:W5:Y:S01]  /*1020*/  LDG.E R21, desc[UR6][R22.64+0x10] ;  /* 0x0000100616157981 */ /* 0x000f62000c1e1900 */
[----:B------:R-:W-:Y:S05]  /*1030*/  WARPSYNC.ALL ;  /* 0x0000000000007948 */ /* 0x000fea0003800000 */
[----:B--2---:R-:W-:Y:S04]  /*1040*/  MOVM.16.MT88 R12, R12 ;  /* 0x000000000c0c723a */ /* 0x004fe80000000000 */
[----:B---3--:R-:W-:Y:S04]  /*1050*/  MOVM.16.MT88 R13, R13 ;  /* 0x000000000d0d723a */ /* 0x008fe80000000000 */
[----:B----4-:R-:W-:Y:S04]  /*1060*/  MOVM.16.MT88 R14, R14 ;  /* 0x000000000e0e723a */ /* 0x010fe80000000000 */
[----:B-----5:R-:W0:Y:S02]  /*1070*/  MOVM.16.MT88 R15, R15 ;  /* 0x000000000f0f723a */ /* 0x020e240000000000 */
[C---:B0-----:R-:W-:Y:S08]  /*1080*/  HMMA.16816.F32 R4, R12.reuse, R16, R4 ;  /* 0x000000100c04723c */ /* 0x041ff00000001804 */
[----:B------:R-:W-:-:S15]  /*1090*/  HMMA.16816.F32 R8, R12, R20, R8 ;  /* 0x000000140c08723c */ /* 0x000fde0000001808 */
[----:B------:R-:W-:-:S05]  /*10a0*/  NOP ;  /* 0x0000000000007918 */ /* 0x000fca0000000000 */
.L_x_15:
[----:B------:R-:W0:Y:S01]  /*10b0*/  LDC R3, c[0x0][0x398] ;  /* 0x0000e600ff037b82 */ /* 0x000e220000000800 */
[----:B------:R-:W-:Y:S02]  /*10c0*/  VIADD R0, R0, 0x1 ;  /* 0x0000000100007836 */ /* 0x000fe40000000000 */
[----:B------:R-:W-:-:S03]  /*10d0*/  VIADD R19, R19, 0x10 ;  /* 0x0000001013137836 */ /* 0x000fc60000000000 */
[----:B------:R-:W-:Y:S01]  /*10e0*/  ISETP.NE.AND P1, PT, R0, RZ, PT ;  /* 0x000000ff0000720c */ /* 0x000fe20003f25270 */
[----:B0-----:R-:W-:-:S12]  /*10f0*/  IMAD R2, R3, 0x10, R2 ;  /* 0x0000001003027824 */ /* 0x001fd800078e0202 */
[----:B------:R-:W-:Y:S05]  /*1100*/  @P1 BRA `(.L_x_16) ;  /* 0xfffffffc00481947 */ /* 0x000fea000383ffff */
.L_x_14:
[----:B-1----:R-:W-:Y:S05]  /*1110*/  BSYNC.RECONVERGENT B0 ;  /* 0x0000000000007941 */ /* 0x002fea0003800200 */
.L_x_7:
[----:B------:R-:W0:Y:S01]  /*1120*/  LDC.64 R16, c[0x0][0x398] ;  /* 0x0000e600ff107b82 */ /* 0x000e220000000a00 */
[----:B------:R-:W-:Y:S02]  /*1130*/  IMAD.SHL.U32 R24, R24, 0x10, RZ ;  /* 0x0000001018187824 */ /* 0x000fe400078e00ff */
[----:B------:R-:W-:-:S03]  /*1140*/  IMAD.SHL.U32 R25, R25, 0x10, RZ ;  /* 0x0000001019197824 */ /* 0x000fc600078e00ff */
[----:B0-----:R-:W-:-:S04]  /*1150*/  ISETP.GE.AND P0, PT, R24, R17, PT ;  /* 0x000000111800720c */ /* 0x001fc80003f06270 */
[----:B------:R-:W-:-:S13]  /*1160*/  ISETP.GE.OR P0, PT, R25, R16, P0 ;  /* 0x000000101900720c */ /* 0x000fda0000706670 */
[----:B------:R-:W-:Y:S05]  /*1170*/  @P0 EXIT ;  /* 0x000000000000094d */ /* 0x000fea0003800000 */
[----:B------:R-:W0:Y:S01]  /*1180*/  S2R R2, SR_LANEID ;  /* 0x0000000000027919 */ /* 0x000e220000000000 */
[----:B------:R-:W1:Y:S01]  /*1190*/  LDCU.64 UR4, c[0x0][0x390] ;  /* 0x00007200ff0477ac */ /* 0x000e620008000a00 */
[----:B------:R-:W-:Y:S02]  /*11a0*/  IMAD R24, R24, R16, RZ ;  /* 0x0000001018187224 */ /* 0x000fe400078e02ff */
[----:B------:R-:W-:-:S03]  /*11b0*/  IMAD.MOV.U32 R3, RZ, RZ, RZ ;  /* 0x000000ffff037224 */ /* 0x000fc600078e00ff */
[----:B------:R-:W-:-:S05]  /*11c0*/  IADD3 R17, P0, PT, R24, R25, RZ ;  /* 0x0000001918117210 */ /* 0x000fca0007f1e0ff */
[----:B------:R-:W-:Y:S01]  /*11d0*/  IMAD.X R0, RZ, RZ, RZ, P0 ;  /* 0x000000ffff007224 */ /* 0x000fe200000e06ff */
[----:B-1----:R-:W-:-:S04]  /*11e0*/  LEA R15, P0, R17, UR4, 0x2 ;  /* 0x00000004110f7c11 */ /* 0x002fc8000f8010ff */
[----:B------:R-:W-:Y:S02]  /*11f0*/  LEA.HI.X R17, R17, UR5, R0, 0x2, P0 ;  /* 0x0000000511117c11 */ /* 0x000fe400080f1400 */
[----:B0-----:R-:W-:Y:S02]  /*1200*/  SHF.L.U32 R13, R2, 0x1, RZ ;  /* 0x00000001020d7819 */ /* 0x001fe400000006ff */
[----:B------:R-:W-:Y:S02]  /*1210*/  SHF.R.U32.HI R2, RZ, 0x2, R2 ;  /* 0x00000002ff027819 */ /* 0x000fe40000011602 */
[----:B------:R-:W-:-:S05]  /*1220*/  LOP3.LUT R13, R13, 0x6, RZ, 0xe2, !PT ;  /* 0x000000060d0d7812 */ /* 0x000fca00078ee2ff */
[----:B------:R-:W-:-:S04]  /*1230*/  IMAD.WIDE.U32 R2, R13, R16, R2 ;  /* 0x000000100d027225 */ /* 0x000fc800078e0002 */
[----:B------:R-:W-:Y:S01]  /*1240*/  IMAD.WIDE.U32 R12, R16, 0x4, RZ ;  /* 0x00000004100c7825 */ /* 0x000fe200078e00ff */
[----:B------:R-:W-:-:S04]  /*1250*/  LEA R14, P0, R2, R15, 0x2 ;  /* 0x0000000f020e7211 */ /* 0x000fc800078010ff */
[----:B------:R-:W-:Y:S01]  /*1260*/  LEA.HI.X R15, R2, R17, R3, 0x2, P0 ;  /* 0x00000011020f7211 */ /* 0x000fe200000f1403 */
[----:B------:R-:W-:Y:S01]  /*1270*/  IMAD.WIDE.U32 R18, R16, 0x20, R12 ;  /* 0x0000002010127825 */ /* 0x000fe200078e000c */
[----:B------:R-:W-:-:S03]  /*1280*/  IADD3 R12, P0, PT, R12, R14, RZ ;  /* 0x0000000e0c0c7210 */ /* 0x000fc60007f1e0ff */
[----:B------:R-:W-:Y:S01]  /*1290*/  IMAD.WIDE.U32 R16, R16, 0x20, R14 ;  /* 0x0000002010107825 */ /* 0x000fe200078e000e */
[----:B------:R-:W-:Y:S01]  /*12a0*/  IADD3 R2, P1, PT, R18, R14, RZ ;  /* 0x0000000e12027210 */ /* 0x000fe20007f3e0ff */
[----:B------:R-:W2:Y:S02]  /*12b0*/  LDG.E R21, desc[UR6][R14.64] ;  /* 0x000000060e157981 */ /* 0x000ea4000c1e1900 */
[--C-:B------:R-:W-:Y:S02]  /*12c0*/  IMAD.X R13, R13, 0x1, R15.reuse, P0 ;  /* 0x000000010d0d7824 */ /* 0x100fe400000e060f */
[----:B------:R-:W-:Y:S01]  /*12d0*/  IMAD.X R3, R19, 0x1, R15, P1 ;  /* 0x0000000113037824 */ /* 0x000fe200008e060f */
[----:B------:R-:W3:Y:S04]  /*12e0*/  LDG.E R23, desc[UR6][R14.64+0x20] ;  /* 0x000020060e177981 */ /* 0x000ee8000c1e1900 */
[----:B------:R-:W4:Y:S04]  /*12f0*/  LDG.E R22, desc[UR6][R12.64] ;  /* 0x000000060c167981 */ /* 0x000f28000c1e1900 */
[----:B------:R-:W5:Y:S04]  /*1300*/  LDG.E R24, desc[UR6][R12.64+0x20] ;  /* 0x000020060c187981 */ /* 0x000f68000c1e1900 */
[----:B------:R-:W5:Y:S04]  /*1310*/  LDG.E R20, desc[UR6][R16.64] ;  /* 0x0000000610147981 */ /* 0x000f68000c1e1900 */
[----:B------:R-:W5:Y:S04]  /*1320*/  LDG.E R0, desc[UR6][R2.64] ;  /* 0x0000000602007981 */ /* 0x000f68000c1e1900 */
[----:B------:R-:W5:Y:S04]  /*1330*/  LDG.E R19, desc[UR6][R16.64+0x20] ;  /* 0x0000200610137981 */ /* 0x000f68000c1e1900 */
[----:B------:R-:W5:Y:S01]  /*1340*/  LDG.E R18, desc[UR6][R2.64+0x20] ;  /* 0x0000200602127981 */ /* 0x000f62000c1e1900 */
[----:B------:R-:W-:Y:S05]  /*1350*/  WARPSYNC.ALL ;  /* 0x0000000000007948 */ /* 0x000fea0003800000 */
[----:B------:R-:W2:Y:S01]  /*1360*/  LDCU UR4, c[0x0][0x3a8] ;  /* 0x00007500ff0477ac */ /* 0x000ea20008000800 */
[----:B------:R-:W0:Y:S01]  /*1370*/  LDCU UR5, c[0x0][0x3a4] ;  /* 0x00007480ff0577ac */ /* 0x000e220008000800 */
[----:B--2---:R-:W-:Y:S01]  /*1380*/  FMUL R21, R21, UR4 ;  /* 0x0000000415157c20 */ /* 0x004fe20008400000 */
[----:B---3--:R-:W-:-:S03]  /*1390*/  FMUL R23, R23, UR4 ;  /* 0x0000000417177c20 */ /* 0x008fc60008400000 */
[----:B0-----:R-:W-:Y:S01]  /*13a0*/  FFMA R21, R4, UR5, R21 ;  /* 0x0000000504157c23 */ /* 0x001fe20008000015 */
[----:B----4-:R-:W-:Y:S01]  /*13b0*/  FMUL R22, R22, UR4 ;  /* 0x0000000416167c20 */ /* 0x010fe20008400000 */
[----:B------:R-:W-:Y:S01]  /*13c0*/  FFMA R23, R6, UR5, R23 ;  /* 0x0000000506177c23 */ /* 0x000fe20008000017 */
[----:B-----5:R-:W-:Y:S02]  /*13d0*/  FMUL R24, R24, UR4 ;  /* 0x0000000418187c20 */ /* 0x020fe40008400000 */
[----:B------:R-:W-:Y:S01]  /*13e0*/  FFMA R5, R5, UR5, R22 ;  /* 0x0000000505057c23 */ /* 0x000fe20008000016 */
[----:B------:R-:W-:Y:S01]  /*13f0*/  FMUL R25, R20, UR4 ;  /* 0x0000000414197c20 */ /* 0x000fe20008400000 */
[----:B------:R-:W-:Y:S01]  /*1400*/  FFMA R7, R7, UR5, R24 ;  /* 0x0000000507077c23 */ /* 0x000fe20008000018 */
[----:B------:R-:W-:Y:S02]  /*1410*/  FMUL R0, R0, UR4 ;  /* 0x0000000400007c20 */ /* 0x000fe40008400000 */
[----:B------:R-:W-:Y:S01]  /*1420*/  FFMA R25, R8, UR5, R25 ;  /* 0x0000000508197c23 */ /* 0x000fe20008000019 */
[----:B------:R-:W-:Y:S01]  /*1430*/  FMUL R19, R19, UR4 ;  /* 0x0000000413137c20 */ /* 0x000fe20008400000 */
[----:B------:R-:W-:Y:S01]  /*1440*/  FFMA R9, R9, UR5, R0 ;  /* 0x0000000509097c23 */ /* 0x000fe20008000000 */
[----:B------:R-:W-:Y:S01]  /*1450*/  STG.E desc[UR6][R14.64], R21 ;  /* 0x000000150e007986 */ /* 0x000fe2000c101906 */
[----:B------:R-:W-:Y:S01]  /*1460*/  FMUL R18, R18, UR4 ;  /* 0x0000000412127c20 */ /* 0x000fe20008400000 */
[----:B------:R-:W-:-:S02]  /*1470*/  FFMA R19, R10, UR5, R19 ;  /* 0x000000050a137c23 */ /* 0x000fc40008000013 */
[----:B------:R-:W-:Y:S01]  /*1480*/  STG.E desc[UR6][R12.64], R5 ;  /* 0x000000050c007986 */ /* 0x000fe2000c101906 */
[----:B------:R-:W-:-:S03]  /*1490*/  FFMA R11, R11, UR5, R18 ;  /* 0x000000050b0b7c23 */ /* 0x000fc60008000012 */
[----:B------:R-:W-:Y:S04]  /*14a0*/  STG.E desc[UR6][R14.64+0x20], R23 ;  /* 0x000020170e007986 */ /* 0x000fe8000c101906 */
[----:B------:R-:W-:Y:S04]  /*14b0*/  STG.E desc[UR6][R12.64+0x20], R7 ;  /* 0x000020070c007986 */ /* 0x000fe8000c101906 */
[----:B------:R-:W-:Y:S04]  /*14c0*/  STG.E desc[UR6][R16.64], R25 ;  /* 0x0000001910007986 */ /* 0x000fe8000c101906 */
[----:B------:R-:W-:Y:S04]  /*14d0*/  STG.E desc[UR6][R2.64], R9 ;  /* 0x0000000902007986 */ /* 0x000fe8000c101906 */
[----:B------:R-:W-:Y:S04]  /*14e0*/  STG.E desc[UR6][R16.64+0x20], R19 ;  /* 0x0000201310007986 */ /* 0x000fe8000c101906 */
[----:B------:R-:W-:Y:S01]  /*14f0*/  STG.E desc[UR6][R2.64+0x20], R11 ;  /* 0x0000200b02007986 */ /* 0x000fe2000c101906 */
[----:B------:R-:W-:Y:S05]  /*1500*/  EXIT ;  /* 0x000000000000794d */ /* 0x000fea0003800000 */
.L_x_17:
        /* <DEDUP_REMOVED lines=15> */
.L_x_21:


//--------------------- .nv.shared.reserved.0     --------------------------
	.section	.nv.shared.reserved.0,"aw",@nobits
	.weak		__nv_reservedSMEM_offset_0_alias
	.size		__nv_reservedSMEM_offset_0_alias, 0, 64
	.other		__nv_reservedSMEM_offset_0_alias,@"STO_CUDA_RESERVED_SHARED STV_DEFAULT"
__nv_reservedSMEM_offset_0_alias:
	.zero		0
	.zero		64


//--------------------- .nv.shared._Z8fp16gemmP6__halfS0_Pfiiiff --------------------------
	.section	.nv.shared._Z8fp16gemmP6__halfS0_Pfiiiff,"aw",@nobits
	.sectionflags	@""
	.align	2
.nv.shared._Z8fp16gemmP6__halfS0_Pfiiiff:
	.zero		3072


//--------------------- .nv.constant0._Z17convertFp32ToFp16P6__halfPfi --------------------------
	.section	.nv.constant0._Z17convertFp32ToFp16P6__halfPfi,"a",@progbits
	.sectionflags	@""
	.align	4
.nv.constant0._Z17convertFp32ToFp16P6__halfPfi:
	.zero		916


//--------------------- .nv.constant0._Z14gemm_256_32x32iiiPfS_S_ --------------------------
	.section	.nv.constant0._Z14gemm_256_32x32iiiPfS_S_,"a",@progbits
	.sectionflags	@""
	.align	4
.nv.constant0._Z14gemm_256_32x32iiiPfS_S_:
	.zero		936


//--------------------- .nv.constant0._Z8fp16gemmP6__halfS0_Pfiiiff --------------------------
	.section	.nv.constant0._Z8fp16gemmP6__halfS0_Pfiiiff,"a",@progbits
	.sectionflags	@""
	.align	4
.nv.constant0._Z8fp16gemmP6__halfS0_Pfiiiff:
	.zero		940


//--------------------- .nv.constant0._Z12wmma_exampleP6__halfS0_Pfiiiff --------------------------
	.section	.nv.constant0._Z12wmma_exampleP6__halfS0_Pfiiiff,"a",@progbits
	.sectionflags	@""
	.align	4
.nv.constant0._Z12wmma_exampleP6__halfS0_Pfiiiff:
	.zero		940


//--------------------- SYMBOLS --------------------------

	.type		.nv.reservedSmem.offset0,@object
	.size		.nv.reservedSmem.offset0,0x4
	.type		.nv.reservedSmem.cap,@object
	.size		.nv.reservedSmem.cap,0x4
